//
// Generated by NVIDIA NVVM Compiler
//
// Compiler Build ID: CL-36424714
// Cuda compilation tools, release 13.0, V13.0.88
// Based on NVVM 20.0.0
//

.version 9.0
.target sm_100
.address_size 64

	// .globl	alibi_softmax_backward_f32
.extern .shared .align 16 .b8 sdata[];

.visible .entry alibi_softmax_backward_f32(
	.param .u64 .ptr .align 1 alibi_softmax_backward_f32_param_0,
	.param .u64 .ptr .align 1 alibi_softmax_backward_f32_param_1,
	.param .u64 .ptr .align 1 alibi_softmax_backward_f32_param_2,
	.param .u32 alibi_softmax_backward_f32_param_3,
	.param .u32 alibi_softmax_backward_f32_param_4,
	.param .u32 alibi_softmax_backward_f32_param_5,
	.param .u32 alibi_softmax_backward_f32_param_6
)
{
	.reg .pred 	%p<19>;
	.reg .b32 	%r<74>;
	.reg .b32 	%f<54>;
	.reg .b64 	%rd<38>;

	ld.param.u64 	%rd4, [alibi_softmax_backward_f32_param_0];
	ld.param.u64 	%rd5, [alibi_softmax_backward_f32_param_1];
	ld.param.u64 	%rd6, [alibi_softmax_backward_f32_param_2];
	ld.param.u32 	%r34, [alibi_softmax_backward_f32_param_3];
	ld.param.u32 	%r35, [alibi_softmax_backward_f32_param_4];
	ld.param.u32 	%r32, [alibi_softmax_backward_f32_param_5];
	ld.param.u32 	%r33, [alibi_softmax_backward_f32_param_6];
	cvta.to.global.u64 	%rd1, %rd6;
	cvta.to.global.u64 	%rd2, %rd5;
	cvta.to.global.u64 	%rd3, %rd4;
	mov.u32 	%r1, %ctaid.z;
	mov.u32 	%r2, %ctaid.y;
	mov.u32 	%r73, %tid.x;
	mov.u32 	%r4, %ntid.x;
	div.s32 	%r36, %r1, %r35;
	setp.ge.s32 	%p1, %r36, %r34;
	setp.ge.s32 	%p2, %r2, %r32;
	or.pred  	%p3, %p2, %p1;
	@%p3 bra 	$L__BB0_20;
	mad.lo.s32 	%r37, %r32, %r1, %r2;
	mul.lo.s32 	%r5, %r37, %r33;
	setp.ge.s32 	%p4, %r73, %r33;
	mov.f32 	%f53, 0f00000000;
	@%p4 bra 	$L__BB0_8;
	add.s32 	%r38, %r73, %r4;
	max.u32 	%r39, %r33, %r38;
	setp.lt.u32 	%p5, %r38, %r33;
	selp.u32 	%r40, 1, 0, %p5;
	add.s32 	%r41, %r38, %r40;
	sub.s32 	%r42, %r39, %r41;
	div.u32 	%r43, %r42, %r4;
	add.s32 	%r6, %r43, %r40;
	and.b32  	%r44, %r6, 3;
	setp.eq.s32 	%p6, %r44, 3;
	mov.f32 	%f53, 0f00000000;
	mov.u32 	%r67, %r73;
	@%p6 bra 	$L__BB0_5;
	add.s32 	%r65, %r73, %r5;
	add.s32 	%r45, %r6, 1;
	and.b32  	%r46, %r45, 3;
	neg.s32 	%r64, %r46;
	mov.f32 	%f53, 0f00000000;
	mov.u32 	%r67, %r73;
$L__BB0_4:
	.pragma "nounroll";
	mul.wide.s32 	%rd7, %r65, 4;
	add.s64 	%rd8, %rd2, %rd7;
	add.s64 	%rd9, %rd3, %rd7;
	ld.global.f32 	%f13, [%rd9];
	ld.global.f32 	%f14, [%rd8];
	fma.rn.f32 	%f53, %f13, %f14, %f53;
	add.s32 	%r67, %r67, %r4;
	add.s32 	%r65, %r65, %r4;
	add.s32 	%r64, %r64, 1;
	setp.ne.s32 	%p7, %r64, 0;
	@%p7 bra 	$L__BB0_4;
$L__BB0_5:
	setp.lt.u32 	%p8, %r6, 3;
	@%p8 bra 	$L__BB0_8;
	shl.b32 	%r48, %r4, 2;
	cvt.u64.u32 	%rd13, %r48;
$L__BB0_7:
	add.s32 	%r47, %r67, %r5;
	mul.wide.s32 	%rd10, %r47, 4;
	add.s64 	%rd11, %rd3, %rd10;
	ld.global.f32 	%f15, [%rd11];
	add.s64 	%rd12, %rd2, %rd10;
	ld.global.f32 	%f16, [%rd12];
	fma.rn.f32 	%f17, %f15, %f16, %f53;
	add.s64 	%rd14, %rd11, %rd13;
	ld.global.f32 	%f18, [%rd14];
	add.s64 	%rd15, %rd12, %rd13;
	ld.global.f32 	%f19, [%rd15];
	fma.rn.f32 	%f20, %f18, %f19, %f17;
	add.s64 	%rd16, %rd14, %rd13;
	ld.global.f32 	%f21, [%rd16];
	add.s64 	%rd17, %rd15, %rd13;
	ld.global.f32 	%f22, [%rd17];
	fma.rn.f32 	%f23, %f21, %f22, %f20;
	add.s64 	%rd18, %rd16, %rd13;
	ld.global.f32 	%f24, [%rd18];
	add.s64 	%rd19, %rd17, %rd13;
	ld.global.f32 	%f25, [%rd19];
	fma.rn.f32 	%f53, %f24, %f25, %f23;
	add.s32 	%r67, %r48, %r67;
	setp.lt.s32 	%p9, %r67, %r33;
	@%p9 bra 	$L__BB0_7;
$L__BB0_8:
	shl.b32 	%r49, %r73, 2;
	mov.u32 	%r50, sdata;
	add.s32 	%r18, %r50, %r49;
	st.shared.f32 	[%r18], %f53;
	bar.sync 	0;
	setp.lt.u32 	%p10, %r4, 2;
	@%p10 bra 	$L__BB0_13;
	mov.u32 	%r69, %r4;
$L__BB0_10:
	shr.u32 	%r20, %r69, 1;
	setp.ge.u32 	%p11, %r73, %r20;
	@%p11 bra 	$L__BB0_12;
	shl.b32 	%r51, %r20, 2;
	add.s32 	%r52, %r18, %r51;
	ld.shared.f32 	%f26, [%r52];
	ld.shared.f32 	%f27, [%r18];
	add.f32 	%f28, %f26, %f27;
	st.shared.f32 	[%r18], %f28;
$L__BB0_12:
	bar.sync 	0;
	setp.gt.u32 	%p12, %r69, 3;
	mov.u32 	%r69, %r20;
	@%p12 bra 	$L__BB0_10;
$L__BB0_13:
	setp.ge.s32 	%p13, %r73, %r33;
	ld.shared.f32 	%f8, [sdata];
	bar.sync 	0;
	@%p13 bra 	$L__BB0_20;
	add.s32 	%r53, %r73, %r4;
	max.s32 	%r54, %r33, %r53;
	setp.lt.s32 	%p14, %r53, %r33;
	selp.u32 	%r55, 1, 0, %p14;
	add.s32 	%r56, %r53, %r55;
	sub.s32 	%r57, %r54, %r56;
	div.u32 	%r58, %r57, %r4;
	add.s32 	%r21, %r58, %r55;
	and.b32  	%r59, %r21, 3;
	setp.eq.s32 	%p15, %r59, 3;
	@%p15 bra 	$L__BB0_17;
	add.s32 	%r60, %r21, 1;
	and.b32  	%r61, %r60, 3;
	add.s32 	%r71, %r73, %r5;
	neg.s32 	%r70, %r61;
	mad.lo.s32 	%r73, %r4, %r61, %r73;
$L__BB0_16:
	.pragma "nounroll";
	mul.wide.s32 	%rd20, %r71, 4;
	add.s64 	%rd21, %rd1, %rd20;
	add.s64 	%rd22, %rd2, %rd20;
	add.s64 	%rd23, %rd3, %rd20;
	ld.global.f32 	%f29, [%rd23];
	ld.global.f32 	%f30, [%rd22];
	sub.f32 	%f31, %f29, %f8;
	mul.f32 	%f32, %f30, %f31;
	st.global.f32 	[%rd21], %f32;
	add.s32 	%r71, %r71, %r4;
	add.s32 	%r70, %r70, 1;
	setp.ne.s32 	%p16, %r70, 0;
	@%p16 bra 	$L__BB0_16;
$L__BB0_17:
	setp.lt.u32 	%p17, %r21, 3;
	@%p17 bra 	$L__BB0_20;
	shl.b32 	%r63, %r4, 2;
	cvt.u64.u32 	%rd28, %r63;
$L__BB0_19:
	add.s32 	%r62, %r73, %r5;
	mul.wide.s32 	%rd24, %r62, 4;
	add.s64 	%rd25, %rd3, %rd24;
	ld.global.f32 	%f33, [%rd25];
	add.s64 	%rd26, %rd2, %rd24;
	ld.global.f32 	%f34, [%rd26];
	sub.f32 	%f35, %f33, %f8;
	mul.f32 	%f36, %f34, %f35;
	add.s64 	%rd27, %rd1, %rd24;
	st.global.f32 	[%rd27], %f36;
	add.s64 	%rd29, %rd25, %rd28;
	ld.global.f32 	%f37, [%rd29];
	add.s64 	%rd30, %rd26, %rd28;
	ld.global.f32 	%f38, [%rd30];
	sub.f32 	%f39, %f37, %f8;
	mul.f32 	%f40, %f38, %f39;
	add.s64 	%rd31, %rd27, %rd28;
	st.global.f32 	[%rd31], %f40;
	add.s64 	%rd32, %rd29, %rd28;
	ld.global.f32 	%f41, [%rd32];
	add.s64 	%rd33, %rd30, %rd28;
	ld.global.f32 	%f42, [%rd33];
	sub.f32 	%f43, %f41, %f8;
	mul.f32 	%f44, %f42, %f43;
	add.s64 	%rd34, %rd31, %rd28;
	st.global.f32 	[%rd34], %f44;
	add.s64 	%rd35, %rd32, %rd28;
	ld.global.f32 	%f45, [%rd35];
	add.s64 	%rd36, %rd33, %rd28;
	ld.global.f32 	%f46, [%rd36];
	sub.f32 	%f47, %f45, %f8;
	mul.f32 	%f48, %f46, %f47;
	add.s64 	%rd37, %rd34, %rd28;
	st.global.f32 	[%rd37], %f48;
	add.s32 	%r73, %r63, %r73;
	setp.lt.s32 	%p18, %r73, %r33;
	@%p18 bra 	$L__BB0_19;
$L__BB0_20:
	ret;

}
	// .globl	alibi_backward_grad_q_f32
.visible .entry alibi_backward_grad_q_f32(
	.param .u64 .ptr .align 1 alibi_backward_grad_q_f32_param_0,
	.param .u64 .ptr .align 1 alibi_backward_grad_q_f32_param_1,
	.param .u64 .ptr .align 1 alibi_backward_grad_q_f32_param_2,
	.param .f32 alibi_backward_grad_q_f32_param_3,
	.param .u32 alibi_backward_grad_q_f32_param_4,
	.param .u32 alibi_backward_grad_q_f32_param_5,
	.param .u32 alibi_backward_grad_q_f32_param_6,
	.param .u32 alibi_backward_grad_q_f32_param_7,
	.param .u32 alibi_backward_grad_q_f32_param_8
)
{
	.reg .pred 	%p<15>;
	.reg .b32 	%r<56>;
	.reg .b32 	%f<70>;
	.reg .b64 	%rd<40>;

	ld.param.u64 	%rd5, [alibi_backward_grad_q_f32_param_0];
	ld.param.u64 	%rd6, [alibi_backward_grad_q_f32_param_1];
	ld.param.u64 	%rd4, [alibi_backward_grad_q_f32_param_2];
	ld.param.f32 	%f13, [alibi_backward_grad_q_f32_param_3];
	ld.param.u32 	%r29, [alibi_backward_grad_q_f32_param_4];
	ld.param.u32 	%r30, [alibi_backward_grad_q_f32_param_5];
	ld.param.u32 	%r26, [alibi_backward_grad_q_f32_param_6];
	ld.param.u32 	%r27, [alibi_backward_grad_q_f32_param_7];
	ld.param.u32 	%r28, [alibi_backward_grad_q_f32_param_8];
	cvta.to.global.u64 	%rd1, %rd6;
	cvta.to.global.u64 	%rd2, %rd5;
	mov.u32 	%r1, %ctaid.z;
	mov.u32 	%r2, %ctaid.y;
	mov.u32 	%r31, %ctaid.x;
	mov.u32 	%r32, %ntid.x;
	mul.lo.s32 	%r3, %r31, %r32;
	mov.u32 	%r4, %tid.x;
	add.s32 	%r5, %r3, %r4;
	div.s32 	%r33, %r1, %r30;
	setp.ge.s32 	%p1, %r33, %r29;
	setp.ge.s32 	%p2, %r2, %r26;
	or.pred  	%p3, %p2, %p1;
	setp.ge.s32 	%p4, %r5, %r28;
	or.pred  	%p5, %p4, %p3;
	@%p5 bra 	$L__BB1_14;
	mul.lo.s32 	%r6, %r26, %r1;
	mul.lo.s32 	%r7, %r27, %r1;
	setp.lt.s32 	%p6, %r27, 1;
	mov.f32 	%f69, 0f00000000;
	@%p6 bra 	$L__BB1_13;
	add.s32 	%r35, %r6, %r2;
	mul.lo.s32 	%r8, %r35, %r27;
	and.b32  	%r9, %r27, 7;
	setp.lt.u32 	%p7, %r27, 8;
	mov.f32 	%f69, 0f00000000;
	mov.b32 	%r54, 0;
	@%p7 bra 	$L__BB1_5;
	and.b32  	%r54, %r27, 2147483640;
	neg.s32 	%r52, %r54;
	mul.lo.s32 	%r36, %r1, %r28;
	mad.lo.s32 	%r37, %r36, %r27, %r4;
	add.s32 	%r51, %r37, %r3;
	shl.b32 	%r13, %r28, 3;
	add.s64 	%rd3, %rd2, 16;
	mov.f32 	%f69, 0f00000000;
	mul.wide.s32 	%rd11, %r28, 4;
	mov.u32 	%r50, %r8;
$L__BB1_4:
	.pragma "nounroll";
	mul.wide.s32 	%rd7, %r50, 4;
	add.s64 	%rd8, %rd3, %rd7;
	ld.global.nc.f32 	%f18, [%rd8+-16];
	mul.wide.s32 	%rd9, %r51, 4;
	add.s64 	%rd10, %rd1, %rd9;
	ld.global.nc.f32 	%f19, [%rd10];
	fma.rn.f32 	%f20, %f18, %f19, %f69;
	ld.global.nc.f32 	%f21, [%rd8+-12];
	add.s64 	%rd12, %rd10, %rd11;
	ld.global.nc.f32 	%f22, [%rd12];
	fma.rn.f32 	%f23, %f21, %f22, %f20;
	ld.global.nc.f32 	%f24, [%rd8+-8];
	add.s64 	%rd13, %rd12, %rd11;
	ld.global.nc.f32 	%f25, [%rd13];
	fma.rn.f32 	%f26, %f24, %f25, %f23;
	ld.global.nc.f32 	%f27, [%rd8+-4];
	add.s64 	%rd14, %rd13, %rd11;
	ld.global.nc.f32 	%f28, [%rd14];
	fma.rn.f32 	%f29, %f27, %f28, %f26;
	ld.global.nc.f32 	%f30, [%rd8];
	add.s64 	%rd15, %rd14, %rd11;
	ld.global.nc.f32 	%f31, [%rd15];
	fma.rn.f32 	%f32, %f30, %f31, %f29;
	ld.global.nc.f32 	%f33, [%rd8+4];
	add.s64 	%rd16, %rd15, %rd11;
	ld.global.nc.f32 	%f34, [%rd16];
	fma.rn.f32 	%f35, %f33, %f34, %f32;
	ld.global.nc.f32 	%f36, [%rd8+8];
	add.s64 	%rd17, %rd16, %rd11;
	ld.global.nc.f32 	%f37, [%rd17];
	fma.rn.f32 	%f38, %f36, %f37, %f35;
	ld.global.nc.f32 	%f39, [%rd8+12];
	add.s64 	%rd18, %rd17, %rd11;
	ld.global.nc.f32 	%f40, [%rd18];
	fma.rn.f32 	%f69, %f39, %f40, %f38;
	add.s32 	%r52, %r52, 8;
	add.s32 	%r51, %r51, %r13;
	add.s32 	%r50, %r50, 8;
	setp.ne.s32 	%p8, %r52, 0;
	@%p8 bra 	$L__BB1_4;
$L__BB1_5:
	setp.eq.s32 	%p9, %r9, 0;
	@%p9 bra 	$L__BB1_13;
	and.b32  	%r21, %r27, 3;
	setp.lt.u32 	%p10, %r9, 4;
	@%p10 bra 	$L__BB1_8;
	add.s32 	%r38, %r8, %r54;
	mul.wide.s32 	%rd19, %r38, 4;
	add.s64 	%rd20, %rd2, %rd19;
	ld.global.nc.f32 	%f42, [%rd20];
	add.s32 	%r39, %r54, %r7;
	mad.lo.s32 	%r40, %r39, %r28, %r5;
	mul.wide.s32 	%rd21, %r40, 4;
	add.s64 	%rd22, %rd1, %rd21;
	ld.global.nc.f32 	%f43, [%rd22];
	fma.rn.f32 	%f44, %f42, %f43, %f69;
	ld.global.nc.f32 	%f45, [%rd20+4];
	mul.wide.s32 	%rd23, %r28, 4;
	add.s64 	%rd24, %rd22, %rd23;
	ld.global.nc.f32 	%f46, [%rd24];
	fma.rn.f32 	%f47, %f45, %f46, %f44;
	ld.global.nc.f32 	%f48, [%rd20+8];
	add.s64 	%rd25, %rd24, %rd23;
	ld.global.nc.f32 	%f49, [%rd25];
	fma.rn.f32 	%f50, %f48, %f49, %f47;
	ld.global.nc.f32 	%f51, [%rd20+12];
	add.s64 	%rd26, %rd25, %rd23;
	ld.global.nc.f32 	%f52, [%rd26];
	fma.rn.f32 	%f69, %f51, %f52, %f50;
	add.s32 	%r54, %r54, 4;
$L__BB1_8:
	setp.eq.s32 	%p11, %r21, 0;
	@%p11 bra 	$L__BB1_13;
	setp.eq.s32 	%p12, %r21, 1;
	@%p12 bra 	$L__BB1_11;
	add.s32 	%r41, %r8, %r54;
	mul.wide.s32 	%rd27, %r41, 4;
	add.s64 	%rd28, %rd2, %rd27;
	ld.global.nc.f32 	%f54, [%rd28];
	add.s32 	%r42, %r54, %r7;
	mad.lo.s32 	%r43, %r42, %r28, %r5;
	mul.wide.s32 	%rd29, %r43, 4;
	add.s64 	%rd30, %rd1, %rd29;
	ld.global.nc.f32 	%f55, [%rd30];
	fma.rn.f32 	%f56, %f54, %f55, %f69;
	ld.global.nc.f32 	%f57, [%rd28+4];
	mul.wide.s32 	%rd31, %r28, 4;
	add.s64 	%rd32, %rd30, %rd31;
	ld.global.nc.f32 	%f58, [%rd32];
	fma.rn.f32 	%f69, %f57, %f58, %f56;
	add.s32 	%r54, %r54, 2;
$L__BB1_11:
	and.b32  	%r44, %r27, 1;
	setp.eq.b32 	%p13, %r44, 1;
	not.pred 	%p14, %p13;
	@%p14 bra 	$L__BB1_13;
	add.s32 	%r45, %r8, %r54;
	mul.wide.s32 	%rd33, %r45, 4;
	add.s64 	%rd34, %rd2, %rd33;
	ld.global.nc.f32 	%f59, [%rd34];
	add.s32 	%r46, %r54, %r7;
	mad.lo.s32 	%r47, %r46, %r28, %r5;
	mul.wide.s32 	%rd35, %r47, 4;
	add.s64 	%rd36, %rd1, %rd35;
	ld.global.nc.f32 	%f60, [%rd36];
	fma.rn.f32 	%f69, %f59, %f60, %f69;
$L__BB1_13:
	mul.f32 	%f61, %f13, %f69;
	add.s32 	%r48, %r6, %r2;
	mad.lo.s32 	%r49, %r48, %r28, %r5;
	cvta.to.global.u64 	%rd37, %rd4;
	mul.wide.s32 	%rd38, %r49, 4;
	add.s64 	%rd39, %rd37, %rd38;
	st.global.f32 	[%rd39], %f61;
$L__BB1_14:
	ret;

}
	// .globl	alibi_backward_grad_k_f32
.visible .entry alibi_backward_grad_k_f32(
	.param .u64 .ptr .align 1 alibi_backward_grad_k_f32_param_0,
	.param .u64 .ptr .align 1 alibi_backward_grad_k_f32_param_1,
	.param .u64 .ptr .align 1 alibi_backward_grad_k_f32_param_2,
	.param .f32 alibi_backward_grad_k_f32_param_3,
	.param .u32 alibi_backward_grad_k_f32_param_4,
	.param .u32 alibi_backward_grad_k_f32_param_5,
	.param .u32 alibi_backward_grad_k_f32_param_6,
	.param .u32 alibi_backward_grad_k_f32_param_7,
	.param .u32 alibi_backward_grad_k_f32_param_8
)
{
	.reg .pred 	%p<15>;
	.reg .b32 	%r<56>;
	.reg .b32 	%f<70>;
	.reg .b64 	%rd<54>;

	ld.param.u64 	%rd4, [alibi_backward_grad_k_f32_param_0];
	ld.param.u64 	%rd5, [alibi_backward_grad_k_f32_param_1];
	ld.param.f32 	%f13, [alibi_backward_grad_k_f32_param_3];
	ld.param.u32 	%r29, [alibi_backward_grad_k_f32_param_4];
	ld.param.u32 	%r30, [alibi_backward_grad_k_f32_param_5];
	ld.param.u32 	%r26, [alibi_backward_grad_k_f32_param_6];
	ld.param.u32 	%r27, [alibi_backward_grad_k_f32_param_7];
	ld.param.u32 	%r28, [alibi_backward_grad_k_f32_param_8];
	cvta.to.global.u64 	%rd1, %rd5;
	cvta.to.global.u64 	%rd2, %rd4;
	mov.u32 	%r1, %ctaid.z;
	mov.u32 	%r2, %ctaid.y;
	mov.u32 	%r31, %ctaid.x;
	mov.u32 	%r32, %ntid.x;
	mul.lo.s32 	%r3, %r31, %r32;
	mov.u32 	%r4, %tid.x;
	add.s32 	%r5, %r3, %r4;
	div.s32 	%r33, %r1, %r30;
	setp.ge.s32 	%p1, %r33, %r29;
	setp.ge.s32 	%p2, %r2, %r27;
	or.pred  	%p3, %p2, %p1;
	setp.ge.s32 	%p4, %r5, %r28;
	or.pred  	%p5, %p4, %p3;
	@%p5 bra 	$L__BB2_14;
	mul.lo.s32 	%r6, %r26, %r1;
	setp.lt.s32 	%p6, %r26, 1;
	mov.f32 	%f69, 0f00000000;
	@%p6 bra 	$L__BB2_13;
	and.b32  	%r7, %r26, 7;
	setp.lt.u32 	%p7, %r26, 8;
	mov.f32 	%f69, 0f00000000;
	mov.b32 	%r54, 0;
	@%p7 bra 	$L__BB2_5;
	and.b32  	%r54, %r26, 2147483640;
	neg.s32 	%r52, %r54;
	mul.lo.s32 	%r35, %r1, %r28;
	mad.lo.s32 	%r36, %r35, %r26, %r4;
	add.s32 	%r51, %r36, %r3;
	shl.b32 	%r11, %r28, 3;
	mul.lo.s32 	%r37, %r1, %r27;
	mad.lo.s32 	%r50, %r37, %r26, %r2;
	shl.b32 	%r13, %r27, 3;
	mov.f32 	%f69, 0f00000000;
	mul.wide.s32 	%rd10, %r27, 4;
	mul.wide.s32 	%rd12, %r28, 4;
$L__BB2_4:
	.pragma "nounroll";
	mul.wide.s32 	%rd6, %r50, 4;
	add.s64 	%rd7, %rd2, %rd6;
	ld.global.nc.f32 	%f18, [%rd7];
	mul.wide.s32 	%rd8, %r51, 4;
	add.s64 	%rd9, %rd1, %rd8;
	ld.global.nc.f32 	%f19, [%rd9];
	fma.rn.f32 	%f20, %f18, %f19, %f69;
	add.s64 	%rd11, %rd7, %rd10;
	ld.global.nc.f32 	%f21, [%rd11];
	add.s64 	%rd13, %rd9, %rd12;
	ld.global.nc.f32 	%f22, [%rd13];
	fma.rn.f32 	%f23, %f21, %f22, %f20;
	add.s64 	%rd14, %rd11, %rd10;
	ld.global.nc.f32 	%f24, [%rd14];
	add.s64 	%rd15, %rd13, %rd12;
	ld.global.nc.f32 	%f25, [%rd15];
	fma.rn.f32 	%f26, %f24, %f25, %f23;
	add.s64 	%rd16, %rd14, %rd10;
	ld.global.nc.f32 	%f27, [%rd16];
	add.s64 	%rd17, %rd15, %rd12;
	ld.global.nc.f32 	%f28, [%rd17];
	fma.rn.f32 	%f29, %f27, %f28, %f26;
	add.s64 	%rd18, %rd16, %rd10;
	ld.global.nc.f32 	%f30, [%rd18];
	add.s64 	%rd19, %rd17, %rd12;
	ld.global.nc.f32 	%f31, [%rd19];
	fma.rn.f32 	%f32, %f30, %f31, %f29;
	add.s64 	%rd20, %rd18, %rd10;
	ld.global.nc.f32 	%f33, [%rd20];
	add.s64 	%rd21, %rd19, %rd12;
	ld.global.nc.f32 	%f34, [%rd21];
	fma.rn.f32 	%f35, %f33, %f34, %f32;
	add.s64 	%rd22, %rd20, %rd10;
	ld.global.nc.f32 	%f36, [%rd22];
	add.s64 	%rd23, %rd21, %rd12;
	ld.global.nc.f32 	%f37, [%rd23];
	fma.rn.f32 	%f38, %f36, %f37, %f35;
	add.s64 	%rd24, %rd22, %rd10;
	ld.global.nc.f32 	%f39, [%rd24];
	add.s64 	%rd25, %rd23, %rd12;
	ld.global.nc.f32 	%f40, [%rd25];
	fma.rn.f32 	%f69, %f39, %f40, %f38;
	add.s32 	%r52, %r52, 8;
	add.s32 	%r51, %r51, %r11;
	add.s32 	%r50, %r50, %r13;
	setp.ne.s32 	%p8, %r52, 0;
	@%p8 bra 	$L__BB2_4;
$L__BB2_5:
	setp.eq.s32 	%p9, %r7, 0;
	@%p9 bra 	$L__BB2_13;
	and.b32  	%r21, %r26, 3;
	setp.lt.u32 	%p10, %r7, 4;
	@%p10 bra 	$L__BB2_8;
	add.s32 	%r38, %r54, %r6;
	mad.lo.s32 	%r39, %r38, %r27, %r2;
	mul.wide.s32 	%rd26, %r39, 4;
	add.s64 	%rd27, %rd2, %rd26;
	ld.global.nc.f32 	%f42, [%rd27];
	mad.lo.s32 	%r40, %r38, %r28, %r5;
	mul.wide.s32 	%rd28, %r40, 4;
	add.s64 	%rd29, %rd1, %rd28;
	ld.global.nc.f32 	%f43, [%rd29];
	fma.rn.f32 	%f44, %f42, %f43, %f69;
	mul.wide.s32 	%rd30, %r27, 4;
	add.s64 	%rd31, %rd27, %rd30;
	ld.global.nc.f32 	%f45, [%rd31];
	mul.wide.s32 	%rd32, %r28, 4;
	add.s64 	%rd33, %rd29, %rd32;
	ld.global.nc.f32 	%f46, [%rd33];
	fma.rn.f32 	%f47, %f45, %f46, %f44;
	add.s64 	%rd34, %rd31, %rd30;
	ld.global.nc.f32 	%f48, [%rd34];
	add.s64 	%rd35, %rd33, %rd32;
	ld.global.nc.f32 	%f49, [%rd35];
	fma.rn.f32 	%f50, %f48, %f49, %f47;
	add.s64 	%rd36, %rd34, %rd30;
	ld.global.nc.f32 	%f51, [%rd36];
	add.s64 	%rd37, %rd35, %rd32;
	ld.global.nc.f32 	%f52, [%rd37];
	fma.rn.f32 	%f69, %f51, %f52, %f50;
	add.s32 	%r54, %r54, 4;
$L__BB2_8:
	setp.eq.s32 	%p11, %r21, 0;
	@%p11 bra 	$L__BB2_13;
	setp.eq.s32 	%p12, %r21, 1;
	@%p12 bra 	$L__BB2_11;
	add.s32 	%r41, %r54, %r6;
	mad.lo.s32 	%r42, %r41, %r27, %r2;
	mul.wide.s32 	%rd38, %r42, 4;
	add.s64 	%rd39, %rd2, %rd38;
	ld.global.nc.f32 	%f54, [%rd39];
	mad.lo.s32 	%r43, %r41, %r28, %r5;
	mul.wide.s32 	%rd40, %r43, 4;
	add.s64 	%rd41, %rd1, %rd40;
	ld.global.nc.f32 	%f55, [%rd41];
	fma.rn.f32 	%f56, %f54, %f55, %f69;
	mul.wide.s32 	%rd42, %r27, 4;
	add.s64 	%rd43, %rd39, %rd42;
	ld.global.nc.f32 	%f57, [%rd43];
	mul.wide.s32 	%rd44, %r28, 4;
	add.s64 	%rd45, %rd41, %rd44;
	ld.global.nc.f32 	%f58, [%rd45];
	fma.rn.f32 	%f69, %f57, %f58, %f56;
	add.s32 	%r54, %r54, 2;
$L__BB2_11:
	and.b32  	%r44, %r26, 1;
	setp.eq.b32 	%p13, %r44, 1;
	not.pred 	%p14, %p13;
	@%p14 bra 	$L__BB2_13;
	add.s32 	%r45, %r54, %r6;
	mad.lo.s32 	%r46, %r45, %r27, %r2;
	mul.wide.s32 	%rd46, %r46, 4;
	add.s64 	%rd47, %rd2, %rd46;
	ld.global.nc.f32 	%f59, [%rd47];
	mad.lo.s32 	%r47, %r45, %r28, %r5;
	mul.wide.s32 	%rd48, %r47, 4;
	add.s64 	%rd49, %rd1, %rd48;
	ld.global.nc.f32 	%f60, [%rd49];
	fma.rn.f32 	%f69, %f59, %f60, %f69;
$L__BB2_13:
	ld.param.u64 	%rd53, [alibi_backward_grad_k_f32_param_2];
	mul.f32 	%f61, %f13, %f69;
	mad.lo.s32 	%r48, %r27, %r1, %r2;
	mad.lo.s32 	%r49, %r48, %r28, %r5;
	cvta.to.global.u64 	%rd50, %rd53;
	mul.wide.s32 	%rd51, %r49, 4;
	add.s64 	%rd52, %rd50, %rd51;
	st.global.f32 	[%rd52], %f61;
$L__BB2_14:
	ret;

}
	// .globl	alibi_backward_grad_v_f32
.visible .entry alibi_backward_grad_v_f32(
	.param .u64 .ptr .align 1 alibi_backward_grad_v_f32_param_0,
	.param .u64 .ptr .align 1 alibi_backward_grad_v_f32_param_1,
	.param .u64 .ptr .align 1 alibi_backward_grad_v_f32_param_2,
	.param .u32 alibi_backward_grad_v_f32_param_3,
	.param .u32 alibi_backward_grad_v_f32_param_4,
	.param .u32 alibi_backward_grad_v_f32_param_5,
	.param .u32 alibi_backward_grad_v_f32_param_6,
	.param .u32 alibi_backward_grad_v_f32_param_7
)
{
	.reg .pred 	%p<15>;
	.reg .b32 	%r<56>;
	.reg .b32 	%f<68>;
	.reg .b64 	%rd<53>;

	ld.param.u64 	%rd4, [alibi_backward_grad_v_f32_param_0];
	ld.param.u64 	%rd5, [alibi_backward_grad_v_f32_param_1];
	ld.param.u64 	%rd3, [alibi_backward_grad_v_f32_param_2];
	ld.param.u32 	%r29, [alibi_backward_grad_v_f32_param_3];
	ld.param.u32 	%r30, [alibi_backward_grad_v_f32_param_4];
	ld.param.u32 	%r26, [alibi_backward_grad_v_f32_param_5];
	ld.param.u32 	%r27, [alibi_backward_grad_v_f32_param_6];
	ld.param.u32 	%r28, [alibi_backward_grad_v_f32_param_7];
	cvta.to.global.u64 	%rd1, %rd5;
	cvta.to.global.u64 	%rd2, %rd4;
	mov.u32 	%r1, %ctaid.z;
	mov.u32 	%r2, %ctaid.y;
	mov.u32 	%r31, %ctaid.x;
	mov.u32 	%r32, %ntid.x;
	mul.lo.s32 	%r3, %r31, %r32;
	mov.u32 	%r4, %tid.x;
	add.s32 	%r5, %r3, %r4;
	div.s32 	%r33, %r1, %r30;
	setp.ge.s32 	%p1, %r33, %r29;
	setp.ge.s32 	%p2, %r2, %r27;
	or.pred  	%p3, %p2, %p1;
	setp.ge.s32 	%p4, %r5, %r28;
	or.pred  	%p5, %p4, %p3;
	@%p5 bra 	$L__BB3_14;
	mul.lo.s32 	%r6, %r26, %r1;
	setp.lt.s32 	%p6, %r26, 1;
	mov.f32 	%f67, 0f00000000;
	@%p6 bra 	$L__BB3_13;
	and.b32  	%r7, %r26, 7;
	setp.lt.u32 	%p7, %r26, 8;
	mov.f32 	%f67, 0f00000000;
	mov.b32 	%r54, 0;
	@%p7 bra 	$L__BB3_5;
	and.b32  	%r54, %r26, 2147483640;
	neg.s32 	%r52, %r54;
	mul.lo.s32 	%r35, %r1, %r28;
	mad.lo.s32 	%r36, %r35, %r26, %r4;
	add.s32 	%r51, %r36, %r3;
	shl.b32 	%r11, %r28, 3;
	mul.lo.s32 	%r37, %r1, %r27;
	mad.lo.s32 	%r50, %r37, %r26, %r2;
	shl.b32 	%r13, %r27, 3;
	mov.f32 	%f67, 0f00000000;
	mul.wide.s32 	%rd10, %r27, 4;
	mul.wide.s32 	%rd12, %r28, 4;
$L__BB3_4:
	.pragma "nounroll";
	mul.wide.s32 	%rd6, %r50, 4;
	add.s64 	%rd7, %rd2, %rd6;
	ld.global.nc.f32 	%f17, [%rd7];
	mul.wide.s32 	%rd8, %r51, 4;
	add.s64 	%rd9, %rd1, %rd8;
	ld.global.nc.f32 	%f18, [%rd9];
	fma.rn.f32 	%f19, %f17, %f18, %f67;
	add.s64 	%rd11, %rd7, %rd10;
	ld.global.nc.f32 	%f20, [%rd11];
	add.s64 	%rd13, %rd9, %rd12;
	ld.global.nc.f32 	%f21, [%rd13];
	fma.rn.f32 	%f22, %f20, %f21, %f19;
	add.s64 	%rd14, %rd11, %rd10;
	ld.global.nc.f32 	%f23, [%rd14];
	add.s64 	%rd15, %rd13, %rd12;
	ld.global.nc.f32 	%f24, [%rd15];
	fma.rn.f32 	%f25, %f23, %f24, %f22;
	add.s64 	%rd16, %rd14, %rd10;
	ld.global.nc.f32 	%f26, [%rd16];
	add.s64 	%rd17, %rd15, %rd12;
	ld.global.nc.f32 	%f27, [%rd17];
	fma.rn.f32 	%f28, %f26, %f27, %f25;
	add.s64 	%rd18, %rd16, %rd10;
	ld.global.nc.f32 	%f29, [%rd18];
	add.s64 	%rd19, %rd17, %rd12;
	ld.global.nc.f32 	%f30, [%rd19];
	fma.rn.f32 	%f31, %f29, %f30, %f28;
	add.s64 	%rd20, %rd18, %rd10;
	ld.global.nc.f32 	%f32, [%rd20];
	add.s64 	%rd21, %rd19, %rd12;
	ld.global.nc.f32 	%f33, [%rd21];
	fma.rn.f32 	%f34, %f32, %f33, %f31;
	add.s64 	%rd22, %rd20, %rd10;
	ld.global.nc.f32 	%f35, [%rd22];
	add.s64 	%rd23, %rd21, %rd12;
	ld.global.nc.f32 	%f36, [%rd23];
	fma.rn.f32 	%f37, %f35, %f36, %f34;
	add.s64 	%rd24, %rd22, %rd10;
	ld.global.nc.f32 	%f38, [%rd24];
	add.s64 	%rd25, %rd23, %rd12;
	ld.global.nc.f32 	%f39, [%rd25];
	fma.rn.f32 	%f67, %f38, %f39, %f37;
	add.s32 	%r52, %r52, 8;
	add.s32 	%r51, %r51, %r11;
	add.s32 	%r50, %r50, %r13;
	setp.ne.s32 	%p8, %r52, 0;
	@%p8 bra 	$L__BB3_4;
$L__BB3_5:
	setp.eq.s32 	%p9, %r7, 0;
	@%p9 bra 	$L__BB3_13;
	and.b32  	%r21, %r26, 3;
	setp.lt.u32 	%p10, %r7, 4;
	@%p10 bra 	$L__BB3_8;
	add.s32 	%r38, %r54, %r6;
	mad.lo.s32 	%r39, %r38, %r27, %r2;
	mul.wide.s32 	%rd26, %r39, 4;
	add.s64 	%rd27, %rd2, %rd26;
	ld.global.nc.f32 	%f41, [%rd27];
	mad.lo.s32 	%r40, %r38, %r28, %r5;
	mul.wide.s32 	%rd28, %r40, 4;
	add.s64 	%rd29, %rd1, %rd28;
	ld.global.nc.f32 	%f42, [%rd29];
	fma.rn.f32 	%f43, %f41, %f42, %f67;
	mul.wide.s32 	%rd30, %r27, 4;
	add.s64 	%rd31, %rd27, %rd30;
	ld.global.nc.f32 	%f44, [%rd31];
	mul.wide.s32 	%rd32, %r28, 4;
	add.s64 	%rd33, %rd29, %rd32;
	ld.global.nc.f32 	%f45, [%rd33];
	fma.rn.f32 	%f46, %f44, %f45, %f43;
	add.s64 	%rd34, %rd31, %rd30;
	ld.global.nc.f32 	%f47, [%rd34];
	add.s64 	%rd35, %rd33, %rd32;
	ld.global.nc.f32 	%f48, [%rd35];
	fma.rn.f32 	%f49, %f47, %f48, %f46;
	add.s64 	%rd36, %rd34, %rd30;
	ld.global.nc.f32 	%f50, [%rd36];
	add.s64 	%rd37, %rd35, %rd32;
	ld.global.nc.f32 	%f51, [%rd37];
	fma.rn.f32 	%f67, %f50, %f51, %f49;
	add.s32 	%r54, %r54, 4;
$L__BB3_8:
	setp.eq.s32 	%p11, %r21, 0;
	@%p11 bra 	$L__BB3_13;
	setp.eq.s32 	%p12, %r21, 1;
	@%p12 bra 	$L__BB3_11;
	add.s32 	%r41, %r54, %r6;
	mad.lo.s32 	%r42, %r41, %r27, %r2;
	mul.wide.s32 	%rd38, %r42, 4;
	add.s64 	%rd39, %rd2, %rd38;
	ld.global.nc.f32 	%f53, [%rd39];
	mad.lo.s32 	%r43, %r41, %r28, %r5;
	mul.wide.s32 	%rd40, %r43, 4;
	add.s64 	%rd41, %rd1, %rd40;
	ld.global.nc.f32 	%f54, [%rd41];
	fma.rn.f32 	%f55, %f53, %f54, %f67;
	mul.wide.s32 	%rd42, %r27, 4;
	add.s64 	%rd43, %rd39, %rd42;
	ld.global.nc.f32 	%f56, [%rd43];
	mul.wide.s32 	%rd44, %r28, 4;
	add.s64 	%rd45, %rd41, %rd44;
	ld.global.nc.f32 	%f57, [%rd45];
	fma.rn.f32 	%f67, %f56, %f57, %f55;
	add.s32 	%r54, %r54, 2;
$L__BB3_11:
	and.b32  	%r44, %r26, 1;
	setp.eq.b32 	%p13, %r44, 1;
	not.pred 	%p14, %p13;
	@%p14 bra 	$L__BB3_13;
	add.s32 	%r45, %r54, %r6;
	mad.lo.s32 	%r46, %r45, %r27, %r2;
	mul.wide.s32 	%rd46, %r46, 4;
	add.s64 	%rd47, %rd2, %rd46;
	ld.global.nc.f32 	%f58, [%rd47];
	mad.lo.s32 	%r47, %r45, %r28, %r5;
	mul.wide.s32 	%rd48, %r47, 4;
	add.s64 	%rd49, %rd1, %rd48;
	ld.global.nc.f32 	%f59, [%rd49];
	fma.rn.f32 	%f67, %f58, %f59, %f67;
$L__BB3_13:
	mad.lo.s32 	%r48, %r27, %r1, %r2;
	mad.lo.s32 	%r49, %r48, %r28, %r5;
	cvta.to.global.u64 	%rd50, %rd3;
	mul.wide.s32 	%rd51, %r49, 4;
	add.s64 	%rd52, %rd50, %rd51;
	st.global.f32 	[%rd52], %f67;
$L__BB3_14:
	ret;

}
	// .globl	alibi_softmax_backward_f16
.visible .entry alibi_softmax_backward_f16(
	.param .u64 .ptr .align 1 alibi_softmax_backward_f16_param_0,
	.param .u64 .ptr .align 1 alibi_softmax_backward_f16_param_1,
	.param .u64 .ptr .align 1 alibi_softmax_backward_f16_param_2,
	.param .u32 alibi_softmax_backward_f16_param_3,
	.param .u32 alibi_softmax_backward_f16_param_4,
	.param .u32 alibi_softmax_backward_f16_param_5,
	.param .u32 alibi_softmax_backward_f16_param_6
)
{
	.reg .pred 	%p<19>;
	.reg .b16 	%rs<26>;
	.reg .b32 	%r<76>;
	.reg .b32 	%f<54>;
	.reg .b64 	%rd<38>;

	ld.param.u64 	%rd4, [alibi_softmax_backward_f16_param_0];
	ld.param.u64 	%rd5, [alibi_softmax_backward_f16_param_1];
	ld.param.u64 	%rd6, [alibi_softmax_backward_f16_param_2];
	ld.param.u32 	%r34, [alibi_softmax_backward_f16_param_3];
	ld.param.u32 	%r35, [alibi_softmax_backward_f16_param_4];
	ld.param.u32 	%r32, [alibi_softmax_backward_f16_param_5];
	ld.param.u32 	%r33, [alibi_softmax_backward_f16_param_6];
	cvta.to.global.u64 	%rd1, %rd6;
	cvta.to.global.u64 	%rd2, %rd5;
	cvta.to.global.u64 	%rd3, %rd4;
	mov.u32 	%r1, %ctaid.z;
	mov.u32 	%r2, %ctaid.y;
	mov.u32 	%r75, %tid.x;
	mov.u32 	%r4, %ntid.x;
	div.s32 	%r36, %r1, %r35;
	setp.ge.s32 	%p1, %r36, %r34;
	setp.ge.s32 	%p2, %r2, %r32;
	or.pred  	%p3, %p2, %p1;
	@%p3 bra 	$L__BB4_20;
	mad.lo.s32 	%r37, %r32, %r1, %r2;
	mul.lo.s32 	%r5, %r37, %r33;
	setp.ge.s32 	%p4, %r75, %r33;
	mov.f32 	%f53, 0f00000000;
	@%p4 bra 	$L__BB4_8;
	add.s32 	%r38, %r75, %r4;
	max.u32 	%r39, %r33, %r38;
	setp.lt.u32 	%p5, %r38, %r33;
	selp.u32 	%r40, 1, 0, %p5;
	add.s32 	%r41, %r38, %r40;
	sub.s32 	%r42, %r39, %r41;
	div.u32 	%r43, %r42, %r4;
	add.s32 	%r6, %r43, %r40;
	and.b32  	%r44, %r6, 3;
	setp.eq.s32 	%p6, %r44, 3;
	mov.f32 	%f53, 0f00000000;
	mov.u32 	%r69, %r75;
	@%p6 bra 	$L__BB4_5;
	add.s32 	%r67, %r75, %r5;
	add.s32 	%r45, %r6, 1;
	and.b32  	%r46, %r45, 3;
	neg.s32 	%r66, %r46;
	mov.f32 	%f53, 0f00000000;
	mov.u32 	%r69, %r75;
$L__BB4_4:
	.pragma "nounroll";
	mul.wide.s32 	%rd7, %r67, 2;
	add.s64 	%rd8, %rd2, %rd7;
	add.s64 	%rd9, %rd3, %rd7;
	ld.global.u16 	%rs1, [%rd9];
	// begin inline asm
	{  cvt.f32.f16 %f13, %rs1;}

	// end inline asm
	ld.global.u16 	%rs2, [%rd8];
	// begin inline asm
	{  cvt.f32.f16 %f14, %rs2;}

	// end inline asm
	fma.rn.f32 	%f53, %f13, %f14, %f53;
	add.s32 	%r69, %r69, %r4;
	add.s32 	%r67, %r67, %r4;
	add.s32 	%r66, %r66, 1;
	setp.ne.s32 	%p7, %r66, 0;
	@%p7 bra 	$L__BB4_4;
$L__BB4_5:
	setp.lt.u32 	%p8, %r6, 3;
	@%p8 bra 	$L__BB4_8;
	shl.b32 	%r48, %r4, 1;
	cvt.u64.u32 	%rd13, %r48;
	shl.b32 	%r49, %r4, 2;
$L__BB4_7:
	add.s32 	%r47, %r69, %r5;
	mul.wide.s32 	%rd10, %r47, 2;
	add.s64 	%rd11, %rd3, %rd10;
	ld.global.u16 	%rs3, [%rd11];
	// begin inline asm
	{  cvt.f32.f16 %f15, %rs3;}

	// end inline asm
	add.s64 	%rd12, %rd2, %rd10;
	ld.global.u16 	%rs4, [%rd12];
	// begin inline asm
	{  cvt.f32.f16 %f16, %rs4;}

	// end inline asm
	fma.rn.f32 	%f23, %f15, %f16, %f53;
	add.s64 	%rd14, %rd11, %rd13;
	ld.global.u16 	%rs5, [%rd14];
	// begin inline asm
	{  cvt.f32.f16 %f17, %rs5;}

	// end inline asm
	add.s64 	%rd15, %rd12, %rd13;
	ld.global.u16 	%rs6, [%rd15];
	// begin inline asm
	{  cvt.f32.f16 %f18, %rs6;}

	// end inline asm
	fma.rn.f32 	%f24, %f17, %f18, %f23;
	add.s64 	%rd16, %rd14, %rd13;
	ld.global.u16 	%rs7, [%rd16];
	// begin inline asm
	{  cvt.f32.f16 %f19, %rs7;}

	// end inline asm
	add.s64 	%rd17, %rd15, %rd13;
	ld.global.u16 	%rs8, [%rd17];
	// begin inline asm
	{  cvt.f32.f16 %f20, %rs8;}

	// end inline asm
	fma.rn.f32 	%f25, %f19, %f20, %f24;
	add.s64 	%rd18, %rd16, %rd13;
	ld.global.u16 	%rs9, [%rd18];
	// begin inline asm
	{  cvt.f32.f16 %f21, %rs9;}

	// end inline asm
	add.s64 	%rd19, %rd17, %rd13;
	ld.global.u16 	%rs10, [%rd19];
	// begin inline asm
	{  cvt.f32.f16 %f22, %rs10;}

	// end inline asm
	fma.rn.f32 	%f53, %f21, %f22, %f25;
	add.s32 	%r69, %r49, %r69;
	setp.lt.s32 	%p9, %r69, %r33;
	@%p9 bra 	$L__BB4_7;
$L__BB4_8:
	shl.b32 	%r50, %r75, 2;
	mov.u32 	%r51, sdata;
	add.s32 	%r18, %r51, %r50;
	st.shared.f32 	[%r18], %f53;
	bar.sync 	0;
	setp.lt.u32 	%p10, %r4, 2;
	@%p10 bra 	$L__BB4_13;
	mov.u32 	%r71, %r4;
$L__BB4_10:
	shr.u32 	%r20, %r71, 1;
	setp.ge.u32 	%p11, %r75, %r20;
	@%p11 bra 	$L__BB4_12;
	shl.b32 	%r52, %r20, 2;
	add.s32 	%r53, %r18, %r52;
	ld.shared.f32 	%f26, [%r53];
	ld.shared.f32 	%f27, [%r18];
	add.f32 	%f28, %f26, %f27;
	st.shared.f32 	[%r18], %f28;
$L__BB4_12:
	bar.sync 	0;
	setp.gt.u32 	%p12, %r71, 3;
	mov.u32 	%r71, %r20;
	@%p12 bra 	$L__BB4_10;
$L__BB4_13:
	setp.ge.s32 	%p13, %r75, %r33;
	ld.shared.f32 	%f8, [sdata];
	bar.sync 	0;
	@%p13 bra 	$L__BB4_20;
	add.s32 	%r54, %r75, %r4;
	max.s32 	%r55, %r33, %r54;
	setp.lt.s32 	%p14, %r54, %r33;
	selp.u32 	%r56, 1, 0, %p14;
	add.s32 	%r57, %r54, %r56;
	sub.s32 	%r58, %r55, %r57;
	div.u32 	%r59, %r58, %r4;
	add.s32 	%r21, %r59, %r56;
	and.b32  	%r60, %r21, 3;
	setp.eq.s32 	%p15, %r60, 3;
	@%p15 bra 	$L__BB4_17;
	add.s32 	%r61, %r21, 1;
	and.b32  	%r62, %r61, 3;
	add.s32 	%r73, %r75, %r5;
	neg.s32 	%r72, %r62;
	mad.lo.s32 	%r75, %r4, %r62, %r75;
$L__BB4_16:
	.pragma "nounroll";
	mul.wide.s32 	%rd20, %r73, 2;
	add.s64 	%rd21, %rd1, %rd20;
	add.s64 	%rd22, %rd2, %rd20;
	add.s64 	%rd23, %rd3, %rd20;
	ld.global.u16 	%rs11, [%rd23];
	// begin inline asm
	{  cvt.f32.f16 %f29, %rs11;}

	// end inline asm
	ld.global.u16 	%rs12, [%rd22];
	// begin inline asm
	{  cvt.f32.f16 %f30, %rs12;}

	// end inline asm
	sub.f32 	%f32, %f29, %f8;
	mul.f32 	%f31, %f32, %f30;
	// begin inline asm
	{  cvt.rn.f16.f32 %rs13, %f31;}

	// end inline asm
	st.global.u16 	[%rd21], %rs13;
	add.s32 	%r73, %r73, %r4;
	add.s32 	%r72, %r72, 1;
	setp.ne.s32 	%p16, %r72, 0;
	@%p16 bra 	$L__BB4_16;
$L__BB4_17:
	setp.lt.u32 	%p17, %r21, 3;
	@%p17 bra 	$L__BB4_20;
	shl.b32 	%r64, %r4, 1;
	cvt.u64.u32 	%rd28, %r64;
	shl.b32 	%r65, %r4, 2;
$L__BB4_19:
	add.s32 	%r63, %r75, %r5;
	mul.wide.s32 	%rd24, %r63, 2;
	add.s64 	%rd25, %rd3, %rd24;
	ld.global.u16 	%rs14, [%rd25];
	// begin inline asm
	{  cvt.f32.f16 %f33, %rs14;}

	// end inline asm
	add.s64 	%rd26, %rd2, %rd24;
	ld.global.u16 	%rs15, [%rd26];
	// begin inline asm
	{  cvt.f32.f16 %f34, %rs15;}

	// end inline asm
	sub.f32 	%f45, %f33, %f8;
	mul.f32 	%f35, %f45, %f34;
	// begin inline asm
	{  cvt.rn.f16.f32 %rs16, %f35;}

	// end inline asm
	add.s64 	%rd27, %rd1, %rd24;
	st.global.u16 	[%rd27], %rs16;
	add.s64 	%rd29, %rd25, %rd28;
	ld.global.u16 	%rs17, [%rd29];
	// begin inline asm
	{  cvt.f32.f16 %f36, %rs17;}

	// end inline asm
	add.s64 	%rd30, %rd26, %rd28;
	ld.global.u16 	%rs18, [%rd30];
	// begin inline asm
	{  cvt.f32.f16 %f37, %rs18;}

	// end inline asm
	sub.f32 	%f46, %f36, %f8;
	mul.f32 	%f38, %f46, %f37;
	// begin inline asm
	{  cvt.rn.f16.f32 %rs19, %f38;}

	// end inline asm
	add.s64 	%rd31, %rd27, %rd28;
	st.global.u16 	[%rd31], %rs19;
	add.s64 	%rd32, %rd29, %rd28;
	ld.global.u16 	%rs20, [%rd32];
	// begin inline asm
	{  cvt.f32.f16 %f39, %rs20;}

	// end inline asm
	add.s64 	%rd33, %rd30, %rd28;
	ld.global.u16 	%rs21, [%rd33];
	// begin inline asm
	{  cvt.f32.f16 %f40, %rs21;}

	// end inline asm
	sub.f32 	%f47, %f39, %f8;
	mul.f32 	%f41, %f47, %f40;
	// begin inline asm
	{  cvt.rn.f16.f32 %rs22, %f41;}

	// end inline asm
	add.s64 	%rd34, %rd31, %rd28;
	st.global.u16 	[%rd34], %rs22;
	add.s64 	%rd35, %rd32, %rd28;
	ld.global.u16 	%rs23, [%rd35];
	// begin inline asm
	{  cvt.f32.f16 %f42, %rs23;}

	// end inline asm
	add.s64 	%rd36, %rd33, %rd28;
	ld.global.u16 	%rs24, [%rd36];
	// begin inline asm
	{  cvt.f32.f16 %f43, %rs24;}

	// end inline asm
	sub.f32 	%f48, %f42, %f8;
	mul.f32 	%f44, %f48, %f43;
	// begin inline asm
	{  cvt.rn.f16.f32 %rs25, %f44;}

	// end inline asm
	add.s64 	%rd37, %rd34, %rd28;
	st.global.u16 	[%rd37], %rs25;
	add.s32 	%r75, %r65, %r75;
	setp.lt.s32 	%p18, %r75, %r33;
	@%p18 bra 	$L__BB4_19;
$L__BB4_20:
	ret;

}
	// .globl	alibi_backward_grad_q_f16
.visible .entry alibi_backward_grad_q_f16(
	.param .u64 .ptr .align 1 alibi_backward_grad_q_f16_param_0,
	.param .u64 .ptr .align 1 alibi_backward_grad_q_f16_param_1,
	.param .u64 .ptr .align 1 alibi_backward_grad_q_f16_param_2,
	.param .f32 alibi_backward_grad_q_f16_param_3,
	.param .u32 alibi_backward_grad_q_f16_param_4,
	.param .u32 alibi_backward_grad_q_f16_param_5,
	.param .u32 alibi_backward_grad_q_f16_param_6,
	.param .u32 alibi_backward_grad_q_f16_param_7,
	.param .u32 alibi_backward_grad_q_f16_param_8
)
{
	.reg .pred 	%p<15>;
	.reg .b16 	%rs<32>;
	.reg .b32 	%r<56>;
	.reg .b32 	%f<70>;
	.reg .b64 	%rd<40>;

	ld.param.u64 	%rd5, [alibi_backward_grad_q_f16_param_0];
	ld.param.u64 	%rd6, [alibi_backward_grad_q_f16_param_1];
	ld.param.u64 	%rd4, [alibi_backward_grad_q_f16_param_2];
	ld.param.f32 	%f13, [alibi_backward_grad_q_f16_param_3];
	ld.param.u32 	%r29, [alibi_backward_grad_q_f16_param_4];
	ld.param.u32 	%r30, [alibi_backward_grad_q_f16_param_5];
	ld.param.u32 	%r26, [alibi_backward_grad_q_f16_param_6];
	ld.param.u32 	%r27, [alibi_backward_grad_q_f16_param_7];
	ld.param.u32 	%r28, [alibi_backward_grad_q_f16_param_8];
	cvta.to.global.u64 	%rd1, %rd6;
	cvta.to.global.u64 	%rd2, %rd5;
	mov.u32 	%r1, %ctaid.z;
	mov.u32 	%r2, %ctaid.y;
	mov.u32 	%r31, %ctaid.x;
	mov.u32 	%r32, %ntid.x;
	mul.lo.s32 	%r3, %r31, %r32;
	mov.u32 	%r4, %tid.x;
	add.s32 	%r5, %r3, %r4;
	div.s32 	%r33, %r1, %r30;
	setp.ge.s32 	%p1, %r33, %r29;
	setp.ge.s32 	%p2, %r2, %r26;
	or.pred  	%p3, %p2, %p1;
	setp.ge.s32 	%p4, %r5, %r28;
	or.pred  	%p5, %p4, %p3;
	@%p5 bra 	$L__BB5_14;
	mul.lo.s32 	%r6, %r26, %r1;
	mul.lo.s32 	%r7, %r27, %r1;
	setp.lt.s32 	%p6, %r27, 1;
	mov.f32 	%f69, 0f00000000;
	@%p6 bra 	$L__BB5_13;
	add.s32 	%r35, %r6, %r2;
	mul.lo.s32 	%r8, %r35, %r27;
	and.b32  	%r9, %r27, 7;
	setp.lt.u32 	%p7, %r27, 8;
	mov.f32 	%f69, 0f00000000;
	mov.b32 	%r54, 0;
	@%p7 bra 	$L__BB5_5;
	and.b32  	%r54, %r27, 2147483640;
	neg.s32 	%r52, %r54;
	mul.lo.s32 	%r36, %r1, %r28;
	mad.lo.s32 	%r37, %r36, %r27, %r4;
	add.s32 	%r51, %r37, %r3;
	shl.b32 	%r13, %r28, 3;
	add.s64 	%rd3, %rd2, 8;
	mov.f32 	%f69, 0f00000000;
	mul.wide.s32 	%rd11, %r28, 2;
	mov.u32 	%r50, %r8;
$L__BB5_4:
	.pragma "nounroll";
	mul.wide.s32 	%rd7, %r50, 2;
	add.s64 	%rd8, %rd3, %rd7;
	ld.global.nc.u16 	%rs1, [%rd8+-8];
	// begin inline asm
	{  cvt.f32.f16 %f18, %rs1;}

	// end inline asm
	mul.wide.s32 	%rd9, %r51, 2;
	add.s64 	%rd10, %rd1, %rd9;
	ld.global.nc.u16 	%rs2, [%rd10];
	// begin inline asm
	{  cvt.f32.f16 %f19, %rs2;}

	// end inline asm
	fma.rn.f32 	%f34, %f18, %f19, %f69;
	ld.global.nc.u16 	%rs3, [%rd8+-6];
	// begin inline asm
	{  cvt.f32.f16 %f20, %rs3;}

	// end inline asm
	add.s64 	%rd12, %rd10, %rd11;
	ld.global.nc.u16 	%rs4, [%rd12];
	// begin inline asm
	{  cvt.f32.f16 %f21, %rs4;}

	// end inline asm
	fma.rn.f32 	%f35, %f20, %f21, %f34;
	ld.global.nc.u16 	%rs5, [%rd8+-4];
	// begin inline asm
	{  cvt.f32.f16 %f22, %rs5;}

	// end inline asm
	add.s64 	%rd13, %rd12, %rd11;
	ld.global.nc.u16 	%rs6, [%rd13];
	// begin inline asm
	{  cvt.f32.f16 %f23, %rs6;}

	// end inline asm
	fma.rn.f32 	%f36, %f22, %f23, %f35;
	ld.global.nc.u16 	%rs7, [%rd8+-2];
	// begin inline asm
	{  cvt.f32.f16 %f24, %rs7;}

	// end inline asm
	add.s64 	%rd14, %rd13, %rd11;
	ld.global.nc.u16 	%rs8, [%rd14];
	// begin inline asm
	{  cvt.f32.f16 %f25, %rs8;}

	// end inline asm
	fma.rn.f32 	%f37, %f24, %f25, %f36;
	ld.global.nc.u16 	%rs9, [%rd8];
	// begin inline asm
	{  cvt.f32.f16 %f26, %rs9;}

	// end inline asm
	add.s64 	%rd15, %rd14, %rd11;
	ld.global.nc.u16 	%rs10, [%rd15];
	// begin inline asm
	{  cvt.f32.f16 %f27, %rs10;}

	// end inline asm
	fma.rn.f32 	%f38, %f26, %f27, %f37;
	ld.global.nc.u16 	%rs11, [%rd8+2];
	// begin inline asm
	{  cvt.f32.f16 %f28, %rs11;}

	// end inline asm
	add.s64 	%rd16, %rd15, %rd11;
	ld.global.nc.u16 	%rs12, [%rd16];
	// begin inline asm
	{  cvt.f32.f16 %f29, %rs12;}

	// end inline asm
	fma.rn.f32 	%f39, %f28, %f29, %f38;
	ld.global.nc.u16 	%rs13, [%rd8+4];
	// begin inline asm
	{  cvt.f32.f16 %f30, %rs13;}

	// end inline asm
	add.s64 	%rd17, %rd16, %rd11;
	ld.global.nc.u16 	%rs14, [%rd17];
	// begin inline asm
	{  cvt.f32.f16 %f31, %rs14;}

	// end inline asm
	fma.rn.f32 	%f40, %f30, %f31, %f39;
	ld.global.nc.u16 	%rs15, [%rd8+6];
	// begin inline asm
	{  cvt.f32.f16 %f32, %rs15;}

	// end inline asm
	add.s64 	%rd18, %rd17, %rd11;
	ld.global.nc.u16 	%rs16, [%rd18];
	// begin inline asm
	{  cvt.f32.f16 %f33, %rs16;}

	// end inline asm
	fma.rn.f32 	%f69, %f32, %f33, %f40;
	add.s32 	%r52, %r52, 8;
	add.s32 	%r51, %r51, %r13;
	add.s32 	%r50, %r50, 8;
	setp.ne.s32 	%p8, %r52, 0;
	@%p8 bra 	$L__BB5_4;
$L__BB5_5:
	setp.eq.s32 	%p9, %r9, 0;
	@%p9 bra 	$L__BB5_13;
	and.b32  	%r21, %r27, 3;
	setp.lt.u32 	%p10, %r9, 4;
	@%p10 bra 	$L__BB5_8;
	add.s32 	%r38, %r8, %r54;
	mul.wide.s32 	%rd19, %r38, 2;
	add.s64 	%rd20, %rd2, %rd19;
	ld.global.nc.u16 	%rs17, [%rd20];
	// begin inline asm
	{  cvt.f32.f16 %f42, %rs17;}

	// end inline asm
	add.s32 	%r39, %r54, %r7;
	mad.lo.s32 	%r40, %r39, %r28, %r5;
	mul.wide.s32 	%rd21, %r40, 2;
	add.s64 	%rd22, %rd1, %rd21;
	ld.global.nc.u16 	%rs18, [%rd22];
	// begin inline asm
	{  cvt.f32.f16 %f43, %rs18;}

	// end inline asm
	fma.rn.f32 	%f50, %f42, %f43, %f69;
	ld.global.nc.u16 	%rs19, [%rd20+2];
	// begin inline asm
	{  cvt.f32.f16 %f44, %rs19;}

	// end inline asm
	mul.wide.s32 	%rd23, %r28, 2;
	add.s64 	%rd24, %rd22, %rd23;
	ld.global.nc.u16 	%rs20, [%rd24];
	// begin inline asm
	{  cvt.f32.f16 %f45, %rs20;}

	// end inline asm
	fma.rn.f32 	%f51, %f44, %f45, %f50;
	ld.global.nc.u16 	%rs21, [%rd20+4];
	// begin inline asm
	{  cvt.f32.f16 %f46, %rs21;}

	// end inline asm
	add.s64 	%rd25, %rd24, %rd23;
	ld.global.nc.u16 	%rs22, [%rd25];
	// begin inline asm
	{  cvt.f32.f16 %f47, %rs22;}

	// end inline asm
	fma.rn.f32 	%f52, %f46, %f47, %f51;
	ld.global.nc.u16 	%rs23, [%rd20+6];
	// begin inline asm
	{  cvt.f32.f16 %f48, %rs23;}

	// end inline asm
	add.s64 	%rd26, %rd25, %rd23;
	ld.global.nc.u16 	%rs24, [%rd26];
	// begin inline asm
	{  cvt.f32.f16 %f49, %rs24;}

	// end inline asm
	fma.rn.f32 	%f69, %f48, %f49, %f52;
	add.s32 	%r54, %r54, 4;
$L__BB5_8:
	setp.eq.s32 	%p11, %r21, 0;
	@%p11 bra 	$L__BB5_13;
	setp.eq.s32 	%p12, %r21, 1;
	@%p12 bra 	$L__BB5_11;
	add.s32 	%r41, %r8, %r54;
	mul.wide.s32 	%rd27, %r41, 2;
	add.s64 	%rd28, %rd2, %rd27;
	ld.global.nc.u16 	%rs25, [%rd28];
	// begin inline asm
	{  cvt.f32.f16 %f54, %rs25;}

	// end inline asm
	add.s32 	%r42, %r54, %r7;
	mad.lo.s32 	%r43, %r42, %r28, %r5;
	mul.wide.s32 	%rd29, %r43, 2;
	add.s64 	%rd30, %rd1, %rd29;
	ld.global.nc.u16 	%rs26, [%rd30];
	// begin inline asm
	{  cvt.f32.f16 %f55, %rs26;}

	// end inline asm
	fma.rn.f32 	%f58, %f54, %f55, %f69;
	ld.global.nc.u16 	%rs27, [%rd28+2];
	// begin inline asm
	{  cvt.f32.f16 %f56, %rs27;}

	// end inline asm
	mul.wide.s32 	%rd31, %r28, 2;
	add.s64 	%rd32, %rd30, %rd31;
	ld.global.nc.u16 	%rs28, [%rd32];
	// begin inline asm
	{  cvt.f32.f16 %f57, %rs28;}

	// end inline asm
	fma.rn.f32 	%f69, %f56, %f57, %f58;
	add.s32 	%r54, %r54, 2;
$L__BB5_11:
	and.b32  	%r44, %r27, 1;
	setp.eq.b32 	%p13, %r44, 1;
	not.pred 	%p14, %p13;
	@%p14 bra 	$L__BB5_13;
	add.s32 	%r45, %r8, %r54;
	mul.wide.s32 	%rd33, %r45, 2;
	add.s64 	%rd34, %rd2, %rd33;
	ld.global.nc.u16 	%rs29, [%rd34];
	// begin inline asm
	{  cvt.f32.f16 %f59, %rs29;}

	// end inline asm
	add.s32 	%r46, %r54, %r7;
	mad.lo.s32 	%r47, %r46, %r28, %r5;
	mul.wide.s32 	%rd35, %r47, 2;
	add.s64 	%rd36, %rd1, %rd35;
	ld.global.nc.u16 	%rs30, [%rd36];
	// begin inline asm
	{  cvt.f32.f16 %f60, %rs30;}

	// end inline asm
	fma.rn.f32 	%f69, %f59, %f60, %f69;
$L__BB5_13:
	mul.f32 	%f61, %f13, %f69;
	add.s32 	%r48, %r6, %r2;
	mad.lo.s32 	%r49, %r48, %r28, %r5;
	// begin inline asm
	{  cvt.rn.f16.f32 %rs31, %f61;}

	// end inline asm
	cvta.to.global.u64 	%rd37, %rd4;
	mul.wide.s32 	%rd38, %r49, 2;
	add.s64 	%rd39, %rd37, %rd38;
	st.global.u16 	[%rd39], %rs31;
$L__BB5_14:
	ret;

}
	// .globl	alibi_backward_grad_k_f16
.visible .entry alibi_backward_grad_k_f16(
	.param .u64 .ptr .align 1 alibi_backward_grad_k_f16_param_0,
	.param .u64 .ptr .align 1 alibi_backward_grad_k_f16_param_1,
	.param .u64 .ptr .align 1 alibi_backward_grad_k_f16_param_2,
	.param .f32 alibi_backward_grad_k_f16_param_3,
	.param .u32 alibi_backward_grad_k_f16_param_4,
	.param .u32 alibi_backward_grad_k_f16_param_5,
	.param .u32 alibi_backward_grad_k_f16_param_6,
	.param .u32 alibi_backward_grad_k_f16_param_7,
	.param .u32 alibi_backward_grad_k_f16_param_8
)
{
	.reg .pred 	%p<15>;
	.reg .b16 	%rs<32>;
	.reg .b32 	%r<56>;
	.reg .b32 	%f<70>;
	.reg .b64 	%rd<54>;

	ld.param.u64 	%rd4, [alibi_backward_grad_k_f16_param_0];
	ld.param.u64 	%rd5, [alibi_backward_grad_k_f16_param_1];
	ld.param.f32 	%f13, [alibi_backward_grad_k_f16_param_3];
	ld.param.u32 	%r29, [alibi_backward_grad_k_f16_param_4];
	ld.param.u32 	%r30, [alibi_backward_grad_k_f16_param_5];
	ld.param.u32 	%r26, [alibi_backward_grad_k_f16_param_6];
	ld.param.u32 	%r27, [alibi_backward_grad_k_f16_param_7];
	ld.param.u32 	%r28, [alibi_backward_grad_k_f16_param_8];
	cvta.to.global.u64 	%rd1, %rd5;
	cvta.to.global.u64 	%rd2, %rd4;
	mov.u32 	%r1, %ctaid.z;
	mov.u32 	%r2, %ctaid.y;
	mov.u32 	%r31, %ctaid.x;
	mov.u32 	%r32, %ntid.x;
	mul.lo.s32 	%r3, %r31, %r32;
	mov.u32 	%r4, %tid.x;
	add.s32 	%r5, %r3, %r4;
	div.s32 	%r33, %r1, %r30;
	setp.ge.s32 	%p1, %r33, %r29;
	setp.ge.s32 	%p2, %r2, %r27;
	or.pred  	%p3, %p2, %p1;
	setp.ge.s32 	%p4, %r5, %r28;
	or.pred  	%p5, %p4, %p3;
	@%p5 bra 	$L__BB6_14;
	mul.lo.s32 	%r6, %r26, %r1;
	setp.lt.s32 	%p6, %r26, 1;
	mov.f32 	%f69, 0f00000000;
	@%p6 bra 	$L__BB6_13;
	and.b32  	%r7, %r26, 7;
	setp.lt.u32 	%p7, %r26, 8;
	mov.f32 	%f69, 0f00000000;
	mov.b32 	%r54, 0;
	@%p7 bra 	$L__BB6_5;
	and.b32  	%r54, %r26, 2147483640;
	neg.s32 	%r52, %r54;
	mul.lo.s32 	%r35, %r1, %r28;
	mad.lo.s32 	%r36, %r35, %r26, %r4;
	add.s32 	%r51, %r36, %r3;
	shl.b32 	%r11, %r28, 3;
	mul.lo.s32 	%r37, %r1, %r27;
	mad.lo.s32 	%r50, %r37, %r26, %r2;
	shl.b32 	%r13, %r27, 3;
	mov.f32 	%f69, 0f00000000;
	mul.wide.s32 	%rd10, %r27, 2;
	mul.wide.s32 	%rd12, %r28, 2;
$L__BB6_4:
	.pragma "nounroll";
	mul.wide.s32 	%rd6, %r50, 2;
	add.s64 	%rd7, %rd2, %rd6;
	ld.global.nc.u16 	%rs1, [%rd7];
	// begin inline asm
	{  cvt.f32.f16 %f18, %rs1;}

	// end inline asm
	mul.wide.s32 	%rd8, %r51, 2;
	add.s64 	%rd9, %rd1, %rd8;
	ld.global.nc.u16 	%rs2, [%rd9];
	// begin inline asm
	{  cvt.f32.f16 %f19, %rs2;}

	// end inline asm
	fma.rn.f32 	%f34, %f18, %f19, %f69;
	add.s64 	%rd11, %rd7, %rd10;
	ld.global.nc.u16 	%rs3, [%rd11];
	// begin inline asm
	{  cvt.f32.f16 %f20, %rs3;}

	// end inline asm
	add.s64 	%rd13, %rd9, %rd12;
	ld.global.nc.u16 	%rs4, [%rd13];
	// begin inline asm
	{  cvt.f32.f16 %f21, %rs4;}

	// end inline asm
	fma.rn.f32 	%f35, %f20, %f21, %f34;
	add.s64 	%rd14, %rd11, %rd10;
	ld.global.nc.u16 	%rs5, [%rd14];
	// begin inline asm
	{  cvt.f32.f16 %f22, %rs5;}

	// end inline asm
	add.s64 	%rd15, %rd13, %rd12;
	ld.global.nc.u16 	%rs6, [%rd15];
	// begin inline asm
	{  cvt.f32.f16 %f23, %rs6;}

	// end inline asm
	fma.rn.f32 	%f36, %f22, %f23, %f35;
	add.s64 	%rd16, %rd14, %rd10;
	ld.global.nc.u16 	%rs7, [%rd16];
	// begin inline asm
	{  cvt.f32.f16 %f24, %rs7;}

	// end inline asm
	add.s64 	%rd17, %rd15, %rd12;
	ld.global.nc.u16 	%rs8, [%rd17];
	// begin inline asm
	{  cvt.f32.f16 %f25, %rs8;}

	// end inline asm
	fma.rn.f32 	%f37, %f24, %f25, %f36;
	add.s64 	%rd18, %rd16, %rd10;
	ld.global.nc.u16 	%rs9, [%rd18];
	// begin inline asm
	{  cvt.f32.f16 %f26, %rs9;}

	// end inline asm
	add.s64 	%rd19, %rd17, %rd12;
	ld.global.nc.u16 	%rs10, [%rd19];
	// begin inline asm
	{  cvt.f32.f16 %f27, %rs10;}

	// end inline asm
	fma.rn.f32 	%f38, %f26, %f27, %f37;
	add.s64 	%rd20, %rd18, %rd10;
	ld.global.nc.u16 	%rs11, [%rd20];
	// begin inline asm
	{  cvt.f32.f16 %f28, %rs11;}

	// end inline asm
	add.s64 	%rd21, %rd19, %rd12;
	ld.global.nc.u16 	%rs12, [%rd21];
	// begin inline asm
	{  cvt.f32.f16 %f29, %rs12;}

	// end inline asm
	fma.rn.f32 	%f39, %f28, %f29, %f38;
	add.s64 	%rd22, %rd20, %rd10;
	ld.global.nc.u16 	%rs13, [%rd22];
	// begin inline asm
	{  cvt.f32.f16 %f30, %rs13;}

	// end inline asm
	add.s64 	%rd23, %rd21, %rd12;
	ld.global.nc.u16 	%rs14, [%rd23];
	// begin inline asm
	{  cvt.f32.f16 %f31, %rs14;}

	// end inline asm
	fma.rn.f32 	%f40, %f30, %f31, %f39;
	add.s64 	%rd24, %rd22, %rd10;
	ld.global.nc.u16 	%rs15, [%rd24];
	// begin inline asm
	{  cvt.f32.f16 %f32, %rs15;}

	// end inline asm
	add.s64 	%rd25, %rd23, %rd12;
	ld.global.nc.u16 	%rs16, [%rd25];
	// begin inline asm
	{  cvt.f32.f16 %f33, %rs16;}

	// end inline asm
	fma.rn.f32 	%f69, %f32, %f33, %f40;
	add.s32 	%r52, %r52, 8;
	add.s32 	%r51, %r51, %r11;
	add.s32 	%r50, %r50, %r13;
	setp.ne.s32 	%p8, %r52, 0;
	@%p8 bra 	$L__BB6_4;
$L__BB6_5:
	setp.eq.s32 	%p9, %r7, 0;
	@%p9 bra 	$L__BB6_13;
	and.b32  	%r21, %r26, 3;
	setp.lt.u32 	%p10, %r7, 4;
	@%p10 bra 	$L__BB6_8;
	add.s32 	%r38, %r54, %r6;
	mad.lo.s32 	%r39, %r38, %r27, %r2;
	mul.wide.s32 	%rd26, %r39, 2;
	add.s64 	%rd27, %rd2, %rd26;
	ld.global.nc.u16 	%rs17, [%rd27];
	// begin inline asm
	{  cvt.f32.f16 %f42, %rs17;}

	// end inline asm
	mad.lo.s32 	%r40, %r38, %r28, %r5;
	mul.wide.s32 	%rd28, %r40, 2;
	add.s64 	%rd29, %rd1, %rd28;
	ld.global.nc.u16 	%rs18, [%rd29];
	// begin inline asm
	{  cvt.f32.f16 %f43, %rs18;}

	// end inline asm
	fma.rn.f32 	%f50, %f42, %f43, %f69;
	mul.wide.s32 	%rd30, %r27, 2;
	add.s64 	%rd31, %rd27, %rd30;
	ld.global.nc.u16 	%rs19, [%rd31];
	// begin inline asm
	{  cvt.f32.f16 %f44, %rs19;}

	// end inline asm
	mul.wide.s32 	%rd32, %r28, 2;
	add.s64 	%rd33, %rd29, %rd32;
	ld.global.nc.u16 	%rs20, [%rd33];
	// begin inline asm
	{  cvt.f32.f16 %f45, %rs20;}

	// end inline asm
	fma.rn.f32 	%f51, %f44, %f45, %f50;
	add.s64 	%rd34, %rd31, %rd30;
	ld.global.nc.u16 	%rs21, [%rd34];
	// begin inline asm
	{  cvt.f32.f16 %f46, %rs21;}

	// end inline asm
	add.s64 	%rd35, %rd33, %rd32;
	ld.global.nc.u16 	%rs22, [%rd35];
	// begin inline asm
	{  cvt.f32.f16 %f47, %rs22;}

	// end inline asm
	fma.rn.f32 	%f52, %f46, %f47, %f51;
	add.s64 	%rd36, %rd34, %rd30;
	ld.global.nc.u16 	%rs23, [%rd36];
	// begin inline asm
	{  cvt.f32.f16 %f48, %rs23;}

	// end inline asm
	add.s64 	%rd37, %rd35, %rd32;
	ld.global.nc.u16 	%rs24, [%rd37];
	// begin inline asm
	{  cvt.f32.f16 %f49, %rs24;}

	// end inline asm
	fma.rn.f32 	%f69, %f48, %f49, %f52;
	add.s32 	%r54, %r54, 4;
$L__BB6_8:
	setp.eq.s32 	%p11, %r21, 0;
	@%p11 bra 	$L__BB6_13;
	setp.eq.s32 	%p12, %r21, 1;
	@%p12 bra 	$L__BB6_11;
	add.s32 	%r41, %r54, %r6;
	mad.lo.s32 	%r42, %r41, %r27, %r2;
	mul.wide.s32 	%rd38, %r42, 2;
	add.s64 	%rd39, %rd2, %rd38;
	ld.global.nc.u16 	%rs25, [%rd39];
	// begin inline asm
	{  cvt.f32.f16 %f54, %rs25;}

	// end inline asm
	mad.lo.s32 	%r43, %r41, %r28, %r5;
	mul.wide.s32 	%rd40, %r43, 2;
	add.s64 	%rd41, %rd1, %rd40;
	ld.global.nc.u16 	%rs26, [%rd41];
	// begin inline asm
	{  cvt.f32.f16 %f55, %rs26;}

	// end inline asm
	fma.rn.f32 	%f58, %f54, %f55, %f69;
	mul.wide.s32 	%rd42, %r27, 2;
	add.s64 	%rd43, %rd39, %rd42;
	ld.global.nc.u16 	%rs27, [%rd43];
	// begin inline asm
	{  cvt.f32.f16 %f56, %rs27;}

	// end inline asm
	mul.wide.s32 	%rd44, %r28, 2;
	add.s64 	%rd45, %rd41, %rd44;
	ld.global.nc.u16 	%rs28, [%rd45];
	// begin inline asm
	{  cvt.f32.f16 %f57, %rs28;}

	// end inline asm
	fma.rn.f32 	%f69, %f56, %f57, %f58;
	add.s32 	%r54, %r54, 2;
$L__BB6_11:
	and.b32  	%r44, %r26, 1;
	setp.eq.b32 	%p13, %r44, 1;
	not.pred 	%p14, %p13;
	@%p14 bra 	$L__BB6_13;
	add.s32 	%r45, %r54, %r6;
	mad.lo.s32 	%r46, %r45, %r27, %r2;
	mul.wide.s32 	%rd46, %r46, 2;
	add.s64 	%rd47, %rd2, %rd46;
	ld.global.nc.u16 	%rs29, [%rd47];
	// begin inline asm
	{  cvt.f32.f16 %f59, %rs29;}

	// end inline asm
	mad.lo.s32 	%r47, %r45, %r28, %r5;
	mul.wide.s32 	%rd48, %r47, 2;
	add.s64 	%rd49, %rd1, %rd48;
	ld.global.nc.u16 	%rs30, [%rd49];
	// begin inline asm
	{  cvt.f32.f16 %f60, %rs30;}

	// end inline asm
	fma.rn.f32 	%f69, %f59, %f60, %f69;
$L__BB6_13:
	ld.param.u64 	%rd53, [alibi_backward_grad_k_f16_param_2];
	mul.f32 	%f61, %f13, %f69;
	mad.lo.s32 	%r48, %r27, %r1, %r2;
	mad.lo.s32 	%r49, %r48, %r28, %r5;
	// begin inline asm
	{  cvt.rn.f16.f32 %rs31, %f61;}

	// end inline asm
	cvta.to.global.u64 	%rd50, %rd53;
	mul.wide.s32 	%rd51, %r49, 2;
	add.s64 	%rd52, %rd50, %rd51;
	st.global.u16 	[%rd52], %rs31;
$L__BB6_14:
	ret;

}
	// .globl	alibi_backward_grad_v_f16
.visible .entry alibi_backward_grad_v_f16(
	.param .u64 .ptr .align 1 alibi_backward_grad_v_f16_param_0,
	.param .u64 .ptr .align 1 alibi_backward_grad_v_f16_param_1,
	.param .u64 .ptr .align 1 alibi_backward_grad_v_f16_param_2,
	.param .u32 alibi_backward_grad_v_f16_param_3,
	.param .u32 alibi_backward_grad_v_f16_param_4,
	.param .u32 alibi_backward_grad_v_f16_param_5,
	.param .u32 alibi_backward_grad_v_f16_param_6,
	.param .u32 alibi_backward_grad_v_f16_param_7
)
{
	.reg .pred 	%p<15>;
	.reg .b16 	%rs<32>;
	.reg .b32 	%r<56>;
	.reg .b32 	%f<69>;
	.reg .b64 	%rd<53>;

	ld.param.u64 	%rd4, [alibi_backward_grad_v_f16_param_0];
	ld.param.u64 	%rd5, [alibi_backward_grad_v_f16_param_1];
	ld.param.u64 	%rd3, [alibi_backward_grad_v_f16_param_2];
	ld.param.u32 	%r29, [alibi_backward_grad_v_f16_param_3];
	ld.param.u32 	%r30, [alibi_backward_grad_v_f16_param_4];
	ld.param.u32 	%r26, [alibi_backward_grad_v_f16_param_5];
	ld.param.u32 	%r27, [alibi_backward_grad_v_f16_param_6];
	ld.param.u32 	%r28, [alibi_backward_grad_v_f16_param_7];
	cvta.to.global.u64 	%rd1, %rd5;
	cvta.to.global.u64 	%rd2, %rd4;
	mov.u32 	%r1, %ctaid.z;
	mov.u32 	%r2, %ctaid.y;
	mov.u32 	%r31, %ctaid.x;
	mov.u32 	%r32, %ntid.x;
	mul.lo.s32 	%r3, %r31, %r32;
	mov.u32 	%r4, %tid.x;
	add.s32 	%r5, %r3, %r4;
	div.s32 	%r33, %r1, %r30;
	setp.ge.s32 	%p1, %r33, %r29;
	setp.ge.s32 	%p2, %r2, %r27;
	or.pred  	%p3, %p2, %p1;
	setp.ge.s32 	%p4, %r5, %r28;
	or.pred  	%p5, %p4, %p3;
	@%p5 bra 	$L__BB7_14;
	mul.lo.s32 	%r6, %r26, %r1;
	setp.lt.s32 	%p6, %r26, 1;
	mov.f32 	%f68, 0f00000000;
	@%p6 bra 	$L__BB7_13;
	and.b32  	%r7, %r26, 7;
	setp.lt.u32 	%p7, %r26, 8;
	mov.f32 	%f68, 0f00000000;
	mov.b32 	%r54, 0;
	@%p7 bra 	$L__BB7_5;
	and.b32  	%r54, %r26, 2147483640;
	neg.s32 	%r52, %r54;
	mul.lo.s32 	%r35, %r1, %r28;
	mad.lo.s32 	%r36, %r35, %r26, %r4;
	add.s32 	%r51, %r36, %r3;
	shl.b32 	%r11, %r28, 3;
	mul.lo.s32 	%r37, %r1, %r27;
	mad.lo.s32 	%r50, %r37, %r26, %r2;
	shl.b32 	%r13, %r27, 3;
	mov.f32 	%f68, 0f00000000;
	mul.wide.s32 	%rd10, %r27, 2;
	mul.wide.s32 	%rd12, %r28, 2;
$L__BB7_4:
	.pragma "nounroll";
	mul.wide.s32 	%rd6, %r50, 2;
	add.s64 	%rd7, %rd2, %rd6;
	ld.global.nc.u16 	%rs1, [%rd7];
	// begin inline asm
	{  cvt.f32.f16 %f17, %rs1;}

	// end inline asm
	mul.wide.s32 	%rd8, %r51, 2;
	add.s64 	%rd9, %rd1, %rd8;
	ld.global.nc.u16 	%rs2, [%rd9];
	// begin inline asm
	{  cvt.f32.f16 %f18, %rs2;}

	// end inline asm
	fma.rn.f32 	%f33, %f17, %f18, %f68;
	add.s64 	%rd11, %rd7, %rd10;
	ld.global.nc.u16 	%rs3, [%rd11];
	// begin inline asm
	{  cvt.f32.f16 %f19, %rs3;}

	// end inline asm
	add.s64 	%rd13, %rd9, %rd12;
	ld.global.nc.u16 	%rs4, [%rd13];
	// begin inline asm
	{  cvt.f32.f16 %f20, %rs4;}

	// end inline asm
	fma.rn.f32 	%f34, %f19, %f20, %f33;
	add.s64 	%rd14, %rd11, %rd10;
	ld.global.nc.u16 	%rs5, [%rd14];
	// begin inline asm
	{  cvt.f32.f16 %f21, %rs5;}

	// end inline asm
	add.s64 	%rd15, %rd13, %rd12;
	ld.global.nc.u16 	%rs6, [%rd15];
	// begin inline asm
	{  cvt.f32.f16 %f22, %rs6;}

	// end inline asm
	fma.rn.f32 	%f35, %f21, %f22, %f34;
	add.s64 	%rd16, %rd14, %rd10;
	ld.global.nc.u16 	%rs7, [%rd16];
	// begin inline asm
	{  cvt.f32.f16 %f23, %rs7;}

	// end inline asm
	add.s64 	%rd17, %rd15, %rd12;
	ld.global.nc.u16 	%rs8, [%rd17];
	// begin inline asm
	{  cvt.f32.f16 %f24, %rs8;}

	// end inline asm
	fma.rn.f32 	%f36, %f23, %f24, %f35;
	add.s64 	%rd18, %rd16, %rd10;
	ld.global.nc.u16 	%rs9, [%rd18];
	// begin inline asm
	{  cvt.f32.f16 %f25, %rs9;}

	// end inline asm
	add.s64 	%rd19, %rd17, %rd12;
	ld.global.nc.u16 	%rs10, [%rd19];
	// begin inline asm
	{  cvt.f32.f16 %f26, %rs10;}

	// end inline asm
	fma.rn.f32 	%f37, %f25, %f26, %f36;
	add.s64 	%rd20, %rd18, %rd10;
	ld.global.nc.u16 	%rs11, [%rd20];
	// begin inline asm
	{  cvt.f32.f16 %f27, %rs11;}

	// end inline asm
	add.s64 	%rd21, %rd19, %rd12;
	ld.global.nc.u16 	%rs12, [%rd21];
	// begin inline asm
	{  cvt.f32.f16 %f28, %rs12;}

	// end inline asm
	fma.rn.f32 	%f38, %f27, %f28, %f37;
	add.s64 	%rd22, %rd20, %rd10;
	ld.global.nc.u16 	%rs13, [%rd22];
	// begin inline asm
	{  cvt.f32.f16 %f29, %rs13;}

	// end inline asm
	add.s64 	%rd23, %rd21, %rd12;
	ld.global.nc.u16 	%rs14, [%rd23];
	// begin inline asm
	{  cvt.f32.f16 %f30, %rs14;}

	// end inline asm
	fma.rn.f32 	%f39, %f29, %f30, %f38;
	add.s64 	%rd24, %rd22, %rd10;
	ld.global.nc.u16 	%rs15, [%rd24];
	// begin inline asm
	{  cvt.f32.f16 %f31, %rs15;}

	// end inline asm
	add.s64 	%rd25, %rd23, %rd12;
	ld.global.nc.u16 	%rs16, [%rd25];
	// begin inline asm
	{  cvt.f32.f16 %f32, %rs16;}

	// end inline asm
	fma.rn.f32 	%f68, %f31, %f32, %f39;
	add.s32 	%r52, %r52, 8;
	add.s32 	%r51, %r51, %r11;
	add.s32 	%r50, %r50, %r13;
	setp.ne.s32 	%p8, %r52, 0;
	@%p8 bra 	$L__BB7_4;
$L__BB7_5:
	setp.eq.s32 	%p9, %r7, 0;
	@%p9 bra 	$L__BB7_13;
	and.b32  	%r21, %r26, 3;
	setp.lt.u32 	%p10, %r7, 4;
	@%p10 bra 	$L__BB7_8;
	add.s32 	%r38, %r54, %r6;
	mad.lo.s32 	%r39, %r38, %r27, %r2;
	mul.wide.s32 	%rd26, %r39, 2;
	add.s64 	%rd27, %rd2, %rd26;
	ld.global.nc.u16 	%rs17, [%rd27];
	// begin inline asm
	{  cvt.f32.f16 %f41, %rs17;}

	// end inline asm
	mad.lo.s32 	%r40, %r38, %r28, %r5;
	mul.wide.s32 	%rd28, %r40, 2;
	add.s64 	%rd29, %rd1, %rd28;
	ld.global.nc.u16 	%rs18, [%rd29];
	// begin inline asm
	{  cvt.f32.f16 %f42, %rs18;}

	// end inline asm
	fma.rn.f32 	%f49, %f41, %f42, %f68;
	mul.wide.s32 	%rd30, %r27, 2;
	add.s64 	%rd31, %rd27, %rd30;
	ld.global.nc.u16 	%rs19, [%rd31];
	// begin inline asm
	{  cvt.f32.f16 %f43, %rs19;}

	// end inline asm
	mul.wide.s32 	%rd32, %r28, 2;
	add.s64 	%rd33, %rd29, %rd32;
	ld.global.nc.u16 	%rs20, [%rd33];
	// begin inline asm
	{  cvt.f32.f16 %f44, %rs20;}

	// end inline asm
	fma.rn.f32 	%f50, %f43, %f44, %f49;
	add.s64 	%rd34, %rd31, %rd30;
	ld.global.nc.u16 	%rs21, [%rd34];
	// begin inline asm
	{  cvt.f32.f16 %f45, %rs21;}

	// end inline asm
	add.s64 	%rd35, %rd33, %rd32;
	ld.global.nc.u16 	%rs22, [%rd35];
	// begin inline asm
	{  cvt.f32.f16 %f46, %rs22;}

	// end inline asm
	fma.rn.f32 	%f51, %f45, %f46, %f50;
	add.s64 	%rd36, %rd34, %rd30;
	ld.global.nc.u16 	%rs23, [%rd36];
	// begin inline asm
	{  cvt.f32.f16 %f47, %rs23;}

	// end inline asm
	add.s64 	%rd37, %rd35, %rd32;
	ld.global.nc.u16 	%rs24, [%rd37];
	// begin inline asm
	{  cvt.f32.f16 %f48, %rs24;}

	// end inline asm
	fma.rn.f32 	%f68, %f47, %f48, %f51;
	add.s32 	%r54, %r54, 4;
$L__BB7_8:
	setp.eq.s32 	%p11, %r21, 0;
	@%p11 bra 	$L__BB7_13;
	setp.eq.s32 	%p12, %r21, 1;
	@%p12 bra 	$L__BB7_11;
	add.s32 	%r41, %r54, %r6;
	mad.lo.s32 	%r42, %r41, %r27, %r2;
	mul.wide.s32 	%rd38, %r42, 2;
	add.s64 	%rd39, %rd2, %rd38;
	ld.global.nc.u16 	%rs25, [%rd39];
	// begin inline asm
	{  cvt.f32.f16 %f53, %rs25;}

	// end inline asm
	mad.lo.s32 	%r43, %r41, %r28, %r5;
	mul.wide.s32 	%rd40, %r43, 2;
	add.s64 	%rd41, %rd1, %rd40;
	ld.global.nc.u16 	%rs26, [%rd41];
	// begin inline asm
	{  cvt.f32.f16 %f54, %rs26;}

	// end inline asm
	fma.rn.f32 	%f57, %f53, %f54, %f68;
	mul.wide.s32 	%rd42, %r27, 2;
	add.s64 	%rd43, %rd39, %rd42;
	ld.global.nc.u16 	%rs27, [%rd43];
	// begin inline asm
	{  cvt.f32.f16 %f55, %rs27;}

	// end inline asm
	mul.wide.s32 	%rd44, %r28, 2;
	add.s64 	%rd45, %rd41, %rd44;
	ld.global.nc.u16 	%rs28, [%rd45];
	// begin inline asm
	{  cvt.f32.f16 %f56, %rs28;}

	// end inline asm
	fma.rn.f32 	%f68, %f55, %f56, %f57;
	add.s32 	%r54, %r54, 2;
$L__BB7_11:
	and.b32  	%r44, %r26, 1;
	setp.eq.b32 	%p13, %r44, 1;
	not.pred 	%p14, %p13;
	@%p14 bra 	$L__BB7_13;
	add.s32 	%r45, %r54, %r6;
	mad.lo.s32 	%r46, %r45, %r27, %r2;
	mul.wide.s32 	%rd46, %r46, 2;
	add.s64 	%rd47, %rd2, %rd46;
	ld.global.nc.u16 	%rs29, [%rd47];
	// begin inline asm
	{  cvt.f32.f16 %f58, %rs29;}

	// end inline asm
	mad.lo.s32 	%r47, %r45, %r28, %r5;
	mul.wide.s32 	%rd48, %r47, 2;
	add.s64 	%rd49, %rd1, %rd48;
	ld.global.nc.u16 	%rs30, [%rd49];
	// begin inline asm
	{  cvt.f32.f16 %f59, %rs30;}

	// end inline asm
	fma.rn.f32 	%f68, %f58, %f59, %f68;
$L__BB7_13:
	mad.lo.s32 	%r48, %r27, %r1, %r2;
	mad.lo.s32 	%r49, %r48, %r28, %r5;
	// begin inline asm
	{  cvt.rn.f16.f32 %rs31, %f68;}

	// end inline asm
	cvta.to.global.u64 	%rd50, %rd3;
	mul.wide.s32 	%rd51, %r49, 2;
	add.s64 	%rd52, %rd50, %rd51;
	st.global.u16 	[%rd52], %rs31;
$L__BB7_14:
	ret;

}
	// .globl	alibi_softmax_backward_bf16
.visible .entry alibi_softmax_backward_bf16(
	.param .u64 .ptr .align 1 alibi_softmax_backward_bf16_param_0,
	.param .u64 .ptr .align 1 alibi_softmax_backward_bf16_param_1,
	.param .u64 .ptr .align 1 alibi_softmax_backward_bf16_param_2,
	.param .u32 alibi_softmax_backward_bf16_param_3,
	.param .u32 alibi_softmax_backward_bf16_param_4,
	.param .u32 alibi_softmax_backward_bf16_param_5,
	.param .u32 alibi_softmax_backward_bf16_param_6
)
{
	.reg .pred 	%p<19>;
	.reg .b16 	%rs<26>;
	.reg .b32 	%r<76>;
	.reg .b32 	%f<54>;
	.reg .b64 	%rd<38>;

	ld.param.u64 	%rd4, [alibi_softmax_backward_bf16_param_0];
	ld.param.u64 	%rd5, [alibi_softmax_backward_bf16_param_1];
	ld.param.u64 	%rd6, [alibi_softmax_backward_bf16_param_2];
	ld.param.u32 	%r34, [alibi_softmax_backward_bf16_param_3];
	ld.param.u32 	%r35, [alibi_softmax_backward_bf16_param_4];
	ld.param.u32 	%r32, [alibi_softmax_backward_bf16_param_5];
	ld.param.u32 	%r33, [alibi_softmax_backward_bf16_param_6];
	cvta.to.global.u64 	%rd1, %rd6;
	cvta.to.global.u64 	%rd2, %rd5;
	cvta.to.global.u64 	%rd3, %rd4;
	mov.u32 	%r1, %ctaid.z;
	mov.u32 	%r2, %ctaid.y;
	mov.u32 	%r75, %tid.x;
	mov.u32 	%r4, %ntid.x;
	div.s32 	%r36, %r1, %r35;
	setp.ge.s32 	%p1, %r36, %r34;
	setp.ge.s32 	%p2, %r2, %r32;
	or.pred  	%p3, %p2, %p1;
	@%p3 bra 	$L__BB8_20;
	mad.lo.s32 	%r37, %r32, %r1, %r2;
	mul.lo.s32 	%r5, %r37, %r33;
	setp.ge.s32 	%p4, %r75, %r33;
	mov.f32 	%f53, 0f00000000;
	@%p4 bra 	$L__BB8_8;
	add.s32 	%r38, %r75, %r4;
	max.u32 	%r39, %r33, %r38;
	setp.lt.u32 	%p5, %r38, %r33;
	selp.u32 	%r40, 1, 0, %p5;
	add.s32 	%r41, %r38, %r40;
	sub.s32 	%r42, %r39, %r41;
	div.u32 	%r43, %r42, %r4;
	add.s32 	%r6, %r43, %r40;
	and.b32  	%r44, %r6, 3;
	setp.eq.s32 	%p6, %r44, 3;
	mov.f32 	%f53, 0f00000000;
	mov.u32 	%r69, %r75;
	@%p6 bra 	$L__BB8_5;
	add.s32 	%r67, %r75, %r5;
	add.s32 	%r45, %r6, 1;
	and.b32  	%r46, %r45, 3;
	neg.s32 	%r66, %r46;
	mov.f32 	%f53, 0f00000000;
	mov.u32 	%r69, %r75;
$L__BB8_4:
	.pragma "nounroll";
	mul.wide.s32 	%rd7, %r67, 2;
	add.s64 	%rd8, %rd2, %rd7;
	add.s64 	%rd9, %rd3, %rd7;
	ld.global.u16 	%rs1, [%rd9];
	// begin inline asm
	{  cvt.f32.f16 %f13, %rs1;}

	// end inline asm
	ld.global.u16 	%rs2, [%rd8];
	// begin inline asm
	{  cvt.f32.f16 %f14, %rs2;}

	// end inline asm
	fma.rn.f32 	%f53, %f13, %f14, %f53;
	add.s32 	%r69, %r69, %r4;
	add.s32 	%r67, %r67, %r4;
	add.s32 	%r66, %r66, 1;
	setp.ne.s32 	%p7, %r66, 0;
	@%p7 bra 	$L__BB8_4;
$L__BB8_5:
	setp.lt.u32 	%p8, %r6, 3;
	@%p8 bra 	$L__BB8_8;
	shl.b32 	%r48, %r4, 1;
	cvt.u64.u32 	%rd13, %r48;
	shl.b32 	%r49, %r4, 2;
$L__BB8_7:
	add.s32 	%r47, %r69, %r5;
	mul.wide.s32 	%rd10, %r47, 2;
	add.s64 	%rd11, %rd3, %rd10;
	ld.global.u16 	%rs3, [%rd11];
	// begin inline asm
	{  cvt.f32.f16 %f15, %rs3;}

	// end inline asm
	add.s64 	%rd12, %rd2, %rd10;
	ld.global.u16 	%rs4, [%rd12];
	// begin inline asm
	{  cvt.f32.f16 %f16, %rs4;}

	// end inline asm
	fma.rn.f32 	%f23, %f15, %f16, %f53;
	add.s64 	%rd14, %rd11, %rd13;
	ld.global.u16 	%rs5, [%rd14];
	// begin inline asm
	{  cvt.f32.f16 %f17, %rs5;}

	// end inline asm
	add.s64 	%rd15, %rd12, %rd13;
	ld.global.u16 	%rs6, [%rd15];
	// begin inline asm
	{  cvt.f32.f16 %f18, %rs6;}

	// end inline asm
	fma.rn.f32 	%f24, %f17, %f18, %f23;
	add.s64 	%rd16, %rd14, %rd13;
	ld.global.u16 	%rs7, [%rd16];
	// begin inline asm
	{  cvt.f32.f16 %f19, %rs7;}

	// end inline asm
	add.s64 	%rd17, %rd15, %rd13;
	ld.global.u16 	%rs8, [%rd17];
	// begin inline asm
	{  cvt.f32.f16 %f20, %rs8;}

	// end inline asm
	fma.rn.f32 	%f25, %f19, %f20, %f24;
	add.s64 	%rd18, %rd16, %rd13;
	ld.global.u16 	%rs9, [%rd18];
	// begin inline asm
	{  cvt.f32.f16 %f21, %rs9;}

	// end inline asm
	add.s64 	%rd19, %rd17, %rd13;
	ld.global.u16 	%rs10, [%rd19];
	// begin inline asm
	{  cvt.f32.f16 %f22, %rs10;}

	// end inline asm
	fma.rn.f32 	%f53, %f21, %f22, %f25;
	add.s32 	%r69, %r49, %r69;
	setp.lt.s32 	%p9, %r69, %r33;
	@%p9 bra 	$L__BB8_7;
$L__BB8_8:
	shl.b32 	%r50, %r75, 2;
	mov.u32 	%r51, sdata;
	add.s32 	%r18, %r51, %r50;
	st.shared.f32 	[%r18], %f53;
	bar.sync 	0;
	setp.lt.u32 	%p10, %r4, 2;
	@%p10 bra 	$L__BB8_13;
	mov.u32 	%r71, %r4;
$L__BB8_10:
	shr.u32 	%r20, %r71, 1;
	setp.ge.u32 	%p11, %r75, %r20;
	@%p11 bra 	$L__BB8_12;
	shl.b32 	%r52, %r20, 2;
	add.s32 	%r53, %r18, %r52;
	ld.shared.f32 	%f26, [%r53];
	ld.shared.f32 	%f27, [%r18];
	add.f32 	%f28, %f26, %f27;
	st.shared.f32 	[%r18], %f28;
$L__BB8_12:
	bar.sync 	0;
	setp.gt.u32 	%p12, %r71, 3;
	mov.u32 	%r71, %r20;
	@%p12 bra 	$L__BB8_10;
$L__BB8_13:
	setp.ge.s32 	%p13, %r75, %r33;
	ld.shared.f32 	%f8, [sdata];
	bar.sync 	0;
	@%p13 bra 	$L__BB8_20;
	add.s32 	%r54, %r75, %r4;
	max.s32 	%r55, %r33, %r54;
	setp.lt.s32 	%p14, %r54, %r33;
	selp.u32 	%r56, 1, 0, %p14;
	add.s32 	%r57, %r54, %r56;
	sub.s32 	%r58, %r55, %r57;
	div.u32 	%r59, %r58, %r4;
	add.s32 	%r21, %r59, %r56;
	and.b32  	%r60, %r21, 3;
	setp.eq.s32 	%p15, %r60, 3;
	@%p15 bra 	$L__BB8_17;
	add.s32 	%r61, %r21, 1;
	and.b32  	%r62, %r61, 3;
	add.s32 	%r73, %r75, %r5;
	neg.s32 	%r72, %r62;
	mad.lo.s32 	%r75, %r4, %r62, %r75;
$L__BB8_16:
	.pragma "nounroll";
	mul.wide.s32 	%rd20, %r73, 2;
	add.s64 	%rd21, %rd1, %rd20;
	add.s64 	%rd22, %rd2, %rd20;
	add.s64 	%rd23, %rd3, %rd20;
	ld.global.u16 	%rs11, [%rd23];
	// begin inline asm
	{  cvt.f32.f16 %f29, %rs11;}

	// end inline asm
	ld.global.u16 	%rs12, [%rd22];
	// begin inline asm
	{  cvt.f32.f16 %f30, %rs12;}

	// end inline asm
	sub.f32 	%f32, %f29, %f8;
	mul.f32 	%f31, %f32, %f30;
	// begin inline asm
	{  cvt.rn.f16.f32 %rs13, %f31;}

	// end inline asm
	st.global.u16 	[%rd21], %rs13;
	add.s32 	%r73, %r73, %r4;
	add.s32 	%r72, %r72, 1;
	setp.ne.s32 	%p16, %r72, 0;
	@%p16 bra 	$L__BB8_16;
$L__BB8_17:
	setp.lt.u32 	%p17, %r21, 3;
	@%p17 bra 	$L__BB8_20;
	shl.b32 	%r64, %r4, 1;
	cvt.u64.u32 	%rd28, %r64;
	shl.b32 	%r65, %r4, 2;
$L__BB8_19:
	add.s32 	%r63, %r75, %r5;
	mul.wide.s32 	%rd24, %r63, 2;
	add.s64 	%rd25, %rd3, %rd24;
	ld.global.u16 	%rs14, [%rd25];
	// begin inline asm
	{  cvt.f32.f16 %f33, %rs14;}

	// end inline asm
	add.s64 	%rd26, %rd2, %rd24;
	ld.global.u16 	%rs15, [%rd26];
	// begin inline asm
	{  cvt.f32.f16 %f34, %rs15;}

	// end inline asm
	sub.f32 	%f45, %f33, %f8;
	mul.f32 	%f35, %f45, %f34;
	// begin inline asm
	{  cvt.rn.f16.f32 %rs16, %f35;}

	// end inline asm
	add.s64 	%rd27, %rd1, %rd24;
	st.global.u16 	[%rd27], %rs16;
	add.s64 	%rd29, %rd25, %rd28;
	ld.global.u16 	%rs17, [%rd29];
	// begin inline asm
	{  cvt.f32.f16 %f36, %rs17;}

	// end inline asm
	add.s64 	%rd30, %rd26, %rd28;
	ld.global.u16 	%rs18, [%rd30];
	// begin inline asm
	{  cvt.f32.f16 %f37, %rs18;}

	// end inline asm
	sub.f32 	%f46, %f36, %f8;
	mul.f32 	%f38, %f46, %f37;
	// begin inline asm
	{  cvt.rn.f16.f32 %rs19, %f38;}

	// end inline asm
	add.s64 	%rd31, %rd27, %rd28;
	st.global.u16 	[%rd31], %rs19;
	add.s64 	%rd32, %rd29, %rd28;
	ld.global.u16 	%rs20, [%rd32];
	// begin inline asm
	{  cvt.f32.f16 %f39, %rs20;}

	// end inline asm
	add.s64 	%rd33, %rd30, %rd28;
	ld.global.u16 	%rs21, [%rd33];
	// begin inline asm
	{  cvt.f32.f16 %f40, %rs21;}

	// end inline asm
	sub.f32 	%f47, %f39, %f8;
	mul.f32 	%f41, %f47, %f40;
	// begin inline asm
	{  cvt.rn.f16.f32 %rs22, %f41;}

	// end inline asm
	add.s64 	%rd34, %rd31, %rd28;
	st.global.u16 	[%rd34], %rs22;
	add.s64 	%rd35, %rd32, %rd28;
	ld.global.u16 	%rs23, [%rd35];
	// begin inline asm
	{  cvt.f32.f16 %f42, %rs23;}

	// end inline asm
	add.s64 	%rd36, %rd33, %rd28;
	ld.global.u16 	%rs24, [%rd36];
	// begin inline asm
	{  cvt.f32.f16 %f43, %rs24;}

	// end inline asm
	sub.f32 	%f48, %f42, %f8;
	mul.f32 	%f44, %f48, %f43;
	// begin inline asm
	{  cvt.rn.f16.f32 %rs25, %f44;}

	// end inline asm
	add.s64 	%rd37, %rd34, %rd28;
	st.global.u16 	[%rd37], %rs25;
	add.s32 	%r75, %r65, %r75;
	setp.lt.s32 	%p18, %r75, %r33;
	@%p18 bra 	$L__BB8_19;
$L__BB8_20:
	ret;

}
	// .globl	alibi_backward_grad_q_bf16
.visible .entry alibi_backward_grad_q_bf16(
	.param .u64 .ptr .align 1 alibi_backward_grad_q_bf16_param_0,
	.param .u64 .ptr .align 1 alibi_backward_grad_q_bf16_param_1,
	.param .u64 .ptr .align 1 alibi_backward_grad_q_bf16_param_2,
	.param .f32 alibi_backward_grad_q_bf16_param_3,
	.param .u32 alibi_backward_grad_q_bf16_param_4,
	.param .u32 alibi_backward_grad_q_bf16_param_5,
	.param .u32 alibi_backward_grad_q_bf16_param_6,
	.param .u32 alibi_backward_grad_q_bf16_param_7,
	.param .u32 alibi_backward_grad_q_bf16_param_8
)
{
	.reg .pred 	%p<15>;
	.reg .b16 	%rs<32>;
	.reg .b32 	%r<56>;
	.reg .b32 	%f<70>;
	.reg .b64 	%rd<40>;

	ld.param.u64 	%rd5, [alibi_backward_grad_q_bf16_param_0];
	ld.param.u64 	%rd6, [alibi_backward_grad_q_bf16_param_1];
	ld.param.u64 	%rd4, [alibi_backward_grad_q_bf16_param_2];
	ld.param.f32 	%f13, [alibi_backward_grad_q_bf16_param_3];
	ld.param.u32 	%r29, [alibi_backward_grad_q_bf16_param_4];
	ld.param.u32 	%r30, [alibi_backward_grad_q_bf16_param_5];
	ld.param.u32 	%r26, [alibi_backward_grad_q_bf16_param_6];
	ld.param.u32 	%r27, [alibi_backward_grad_q_bf16_param_7];
	ld.param.u32 	%r28, [alibi_backward_grad_q_bf16_param_8];
	cvta.to.global.u64 	%rd1, %rd6;
	cvta.to.global.u64 	%rd2, %rd5;
	mov.u32 	%r1, %ctaid.z;
	mov.u32 	%r2, %ctaid.y;
	mov.u32 	%r31, %ctaid.x;
	mov.u32 	%r32, %ntid.x;
	mul.lo.s32 	%r3, %r31, %r32;
	mov.u32 	%r4, %tid.x;
	add.s32 	%r5, %r3, %r4;
	div.s32 	%r33, %r1, %r30;
	setp.ge.s32 	%p1, %r33, %r29;
	setp.ge.s32 	%p2, %r2, %r26;
	or.pred  	%p3, %p2, %p1;
	setp.ge.s32 	%p4, %r5, %r28;
	or.pred  	%p5, %p4, %p3;
	@%p5 bra 	$L__BB9_14;
	mul.lo.s32 	%r6, %r26, %r1;
	mul.lo.s32 	%r7, %r27, %r1;
	setp.lt.s32 	%p6, %r27, 1;
	mov.f32 	%f69, 0f00000000;
	@%p6 bra 	$L__BB9_13;
	add.s32 	%r35, %r6, %r2;
	mul.lo.s32 	%r8, %r35, %r27;
	and.b32  	%r9, %r27, 7;
	setp.lt.u32 	%p7, %r27, 8;
	mov.f32 	%f69, 0f00000000;
	mov.b32 	%r54, 0;
	@%p7 bra 	$L__BB9_5;
	and.b32  	%r54, %r27, 2147483640;
	neg.s32 	%r52, %r54;
	mul.lo.s32 	%r36, %r1, %r28;
	mad.lo.s32 	%r37, %r36, %r27, %r4;
	add.s32 	%r51, %r37, %r3;
	shl.b32 	%r13, %r28, 3;
	add.s64 	%rd3, %rd2, 8;
	mov.f32 	%f69, 0f00000000;
	mul.wide.s32 	%rd11, %r28, 2;
	mov.u32 	%r50, %r8;
$L__BB9_4:
	.pragma "nounroll";
	mul.wide.s32 	%rd7, %r50, 2;
	add.s64 	%rd8, %rd3, %rd7;
	ld.global.nc.u16 	%rs1, [%rd8+-8];
	// begin inline asm
	{  cvt.f32.f16 %f18, %rs1;}

	// end inline asm
	mul.wide.s32 	%rd9, %r51, 2;
	add.s64 	%rd10, %rd1, %rd9;
	ld.global.nc.u16 	%rs2, [%rd10];
	// begin inline asm
	{  cvt.f32.f16 %f19, %rs2;}

	// end inline asm
	fma.rn.f32 	%f34, %f18, %f19, %f69;
	ld.global.nc.u16 	%rs3, [%rd8+-6];
	// begin inline asm
	{  cvt.f32.f16 %f20, %rs3;}

	// end inline asm
	add.s64 	%rd12, %rd10, %rd11;
	ld.global.nc.u16 	%rs4, [%rd12];
	// begin inline asm
	{  cvt.f32.f16 %f21, %rs4;}

	// end inline asm
	fma.rn.f32 	%f35, %f20, %f21, %f34;
	ld.global.nc.u16 	%rs5, [%rd8+-4];
	// begin inline asm
	{  cvt.f32.f16 %f22, %rs5;}

	// end inline asm
	add.s64 	%rd13, %rd12, %rd11;
	ld.global.nc.u16 	%rs6, [%rd13];
	// begin inline asm
	{  cvt.f32.f16 %f23, %rs6;}

	// end inline asm
	fma.rn.f32 	%f36, %f22, %f23, %f35;
	ld.global.nc.u16 	%rs7, [%rd8+-2];
	// begin inline asm
	{  cvt.f32.f16 %f24, %rs7;}

	// end inline asm
	add.s64 	%rd14, %rd13, %rd11;
	ld.global.nc.u16 	%rs8, [%rd14];
	// begin inline asm
	{  cvt.f32.f16 %f25, %rs8;}

	// end inline asm
	fma.rn.f32 	%f37, %f24, %f25, %f36;
	ld.global.nc.u16 	%rs9, [%rd8];
	// begin inline asm
	{  cvt.f32.f16 %f26, %rs9;}

	// end inline asm
	add.s64 	%rd15, %rd14, %rd11;
	ld.global.nc.u16 	%rs10, [%rd15];
	// begin inline asm
	{  cvt.f32.f16 %f27, %rs10;}

	// end inline asm
	fma.rn.f32 	%f38, %f26, %f27, %f37;
	ld.global.nc.u16 	%rs11, [%rd8+2];
	// begin inline asm
	{  cvt.f32.f16 %f28, %rs11;}

	// end inline asm
	add.s64 	%rd16, %rd15, %rd11;
	ld.global.nc.u16 	%rs12, [%rd16];
	// begin inline asm
	{  cvt.f32.f16 %f29, %rs12;}

	// end inline asm
	fma.rn.f32 	%f39, %f28, %f29, %f38;
	ld.global.nc.u16 	%rs13, [%rd8+4];
	// begin inline asm
	{  cvt.f32.f16 %f30, %rs13;}

	// end inline asm
	add.s64 	%rd17, %rd16, %rd11;
	ld.global.nc.u16 	%rs14, [%rd17];
	// begin inline asm
	{  cvt.f32.f16 %f31, %rs14;}

	// end inline asm
	fma.rn.f32 	%f40, %f30, %f31, %f39;
	ld.global.nc.u16 	%rs15, [%rd8+6];
	// begin inline asm
	{  cvt.f32.f16 %f32, %rs15;}

	// end inline asm
	add.s64 	%rd18, %rd17, %rd11;
	ld.global.nc.u16 	%rs16, [%rd18];
	// begin inline asm
	{  cvt.f32.f16 %f33, %rs16;}

	// end inline asm
	fma.rn.f32 	%f69, %f32, %f33, %f40;
	add.s32 	%r52, %r52, 8;
	add.s32 	%r51, %r51, %r13;
	add.s32 	%r50, %r50, 8;
	setp.ne.s32 	%p8, %r52, 0;
	@%p8 bra 	$L__BB9_4;
$L__BB9_5:
	setp.eq.s32 	%p9, %r9, 0;
	@%p9 bra 	$L__BB9_13;
	and.b32  	%r21, %r27, 3;
	setp.lt.u32 	%p10, %r9, 4;
	@%p10 bra 	$L__BB9_8;
	add.s32 	%r38, %r8, %r54;
	mul.wide.s32 	%rd19, %r38, 2;
	add.s64 	%rd20, %rd2, %rd19;
	ld.global.nc.u16 	%rs17, [%rd20];
	// begin inline asm
	{  cvt.f32.f16 %f42, %rs17;}

	// end inline asm
	add.s32 	%r39, %r54, %r7;
	mad.lo.s32 	%r40, %r39, %r28, %r5;
	mul.wide.s32 	%rd21, %r40, 2;
	add.s64 	%rd22, %rd1, %rd21;
	ld.global.nc.u16 	%rs18, [%rd22];
	// begin inline asm
	{  cvt.f32.f16 %f43, %rs18;}

	// end inline asm
	fma.rn.f32 	%f50, %f42, %f43, %f69;
	ld.global.nc.u16 	%rs19, [%rd20+2];
	// begin inline asm
	{  cvt.f32.f16 %f44, %rs19;}

	// end inline asm
	mul.wide.s32 	%rd23, %r28, 2;
	add.s64 	%rd24, %rd22, %rd23;
	ld.global.nc.u16 	%rs20, [%rd24];
	// begin inline asm
	{  cvt.f32.f16 %f45, %rs20;}

	// end inline asm
	fma.rn.f32 	%f51, %f44, %f45, %f50;
	ld.global.nc.u16 	%rs21, [%rd20+4];
	// begin inline asm
	{  cvt.f32.f16 %f46, %rs21;}

	// end inline asm
	add.s64 	%rd25, %rd24, %rd23;
	ld.global.nc.u16 	%rs22, [%rd25];
	// begin inline asm
	{  cvt.f32.f16 %f47, %rs22;}

	// end inline asm
	fma.rn.f32 	%f52, %f46, %f47, %f51;
	ld.global.nc.u16 	%rs23, [%rd20+6];
	// begin inline asm
	{  cvt.f32.f16 %f48, %rs23;}

	// end inline asm
	add.s64 	%rd26, %rd25, %rd23;
	ld.global.nc.u16 	%rs24, [%rd26];
	// begin inline asm
	{  cvt.f32.f16 %f49, %rs24;}

	// end inline asm
	fma.rn.f32 	%f69, %f48, %f49, %f52;
	add.s32 	%r54, %r54, 4;
$L__BB9_8:
	setp.eq.s32 	%p11, %r21, 0;
	@%p11 bra 	$L__BB9_13;
	setp.eq.s32 	%p12, %r21, 1;
	@%p12 bra 	$L__BB9_11;
	add.s32 	%r41, %r8, %r54;
	mul.wide.s32 	%rd27, %r41, 2;
	add.s64 	%rd28, %rd2, %rd27;
	ld.global.nc.u16 	%rs25, [%rd28];
	// begin inline asm
	{  cvt.f32.f16 %f54, %rs25;}

	// end inline asm
	add.s32 	%r42, %r54, %r7;
	mad.lo.s32 	%r43, %r42, %r28, %r5;
	mul.wide.s32 	%rd29, %r43, 2;
	add.s64 	%rd30, %rd1, %rd29;
	ld.global.nc.u16 	%rs26, [%rd30];
	// begin inline asm
	{  cvt.f32.f16 %f55, %rs26;}

	// end inline asm
	fma.rn.f32 	%f58, %f54, %f55, %f69;
	ld.global.nc.u16 	%rs27, [%rd28+2];
	// begin inline asm
	{  cvt.f32.f16 %f56, %rs27;}

	// end inline asm
	mul.wide.s32 	%rd31, %r28, 2;
	add.s64 	%rd32, %rd30, %rd31;
	ld.global.nc.u16 	%rs28, [%rd32];
	// begin inline asm
	{  cvt.f32.f16 %f57, %rs28;}

	// end inline asm
	fma.rn.f32 	%f69, %f56, %f57, %f58;
	add.s32 	%r54, %r54, 2;
$L__BB9_11:
	and.b32  	%r44, %r27, 1;
	setp.eq.b32 	%p13, %r44, 1;
	not.pred 	%p14, %p13;
	@%p14 bra 	$L__BB9_13;
	add.s32 	%r45, %r8, %r54;
	mul.wide.s32 	%rd33, %r45, 2;
	add.s64 	%rd34, %rd2, %rd33;
	ld.global.nc.u16 	%rs29, [%rd34];
	// begin inline asm
	{  cvt.f32.f16 %f59, %rs29;}

	// end inline asm
	add.s32 	%r46, %r54, %r7;
	mad.lo.s32 	%r47, %r46, %r28, %r5;
	mul.wide.s32 	%rd35, %r47, 2;
	add.s64 	%rd36, %rd1, %rd35;
	ld.global.nc.u16 	%rs30, [%rd36];
	// begin inline asm
	{  cvt.f32.f16 %f60, %rs30;}

	// end inline asm
	fma.rn.f32 	%f69, %f59, %f60, %f69;
$L__BB9_13:
	mul.f32 	%f61, %f13, %f69;
	add.s32 	%r48, %r6, %r2;
	mad.lo.s32 	%r49, %r48, %r28, %r5;
	// begin inline asm
	{  cvt.rn.f16.f32 %rs31, %f61;}

	// end inline asm
	cvta.to.global.u64 	%rd37, %rd4;
	mul.wide.s32 	%rd38, %r49, 2;
	add.s64 	%rd39, %rd37, %rd38;
	st.global.u16 	[%rd39], %rs31;
$L__BB9_14:
	ret;

}
	// .globl	alibi_backward_grad_k_bf16
.visible .entry alibi_backward_grad_k_bf16(
	.param .u64 .ptr .align 1 alibi_backward_grad_k_bf16_param_0,
	.param .u64 .ptr .align 1 alibi_backward_grad_k_bf16_param_1,
	.param .u64 .ptr .align 1 alibi_backward_grad_k_bf16_param_2,
	.param .f32 alibi_backward_grad_k_bf16_param_3,
	.param .u32 alibi_backward_grad_k_bf16_param_4,
	.param .u32 alibi_backward_grad_k_bf16_param_5,
	.param .u32 alibi_backward_grad_k_bf16_param_6,
	.param .u32 alibi_backward_grad_k_bf16_param_7,
	.param .u32 alibi_backward_grad_k_bf16_param_8
)
{
	.reg .pred 	%p<15>;
	.reg .b16 	%rs<32>;
	.reg .b32 	%r<56>;
	.reg .b32 	%f<70>;
	.reg .b64 	%rd<54>;

	ld.param.u64 	%rd4, [alibi_backward_grad_k_bf16_param_0];
	ld.param.u64 	%rd5, [alibi_backward_grad_k_bf16_param_1];
	ld.param.f32 	%f13, [alibi_backward_grad_k_bf16_param_3];
	ld.param.u32 	%r29, [alibi_backward_grad_k_bf16_param_4];
	ld.param.u32 	%r30, [alibi_backward_grad_k_bf16_param_5];
	ld.param.u32 	%r26, [alibi_backward_grad_k_bf16_param_6];
	ld.param.u32 	%r27, [alibi_backward_grad_k_bf16_param_7];
	ld.param.u32 	%r28, [alibi_backward_grad_k_bf16_param_8];
	cvta.to.global.u64 	%rd1, %rd5;
	cvta.to.global.u64 	%rd2, %rd4;
	mov.u32 	%r1, %ctaid.z;
	mov.u32 	%r2, %ctaid.y;
	mov.u32 	%r31, %ctaid.x;
	mov.u32 	%r32, %ntid.x;
	mul.lo.s32 	%r3, %r31, %r32;
	mov.u32 	%r4, %tid.x;
	add.s32 	%r5, %r3, %r4;
	div.s32 	%r33, %r1, %r30;
	setp.ge.s32 	%p1, %r33, %r29;
	setp.ge.s32 	%p2, %r2, %r27;
	or.pred  	%p3, %p2, %p1;
	setp.ge.s32 	%p4, %r5, %r28;
	or.pred  	%p5, %p4, %p3;
	@%p5 bra 	$L__BB10_14;
	mul.lo.s32 	%r6, %r26, %r1;
	setp.lt.s32 	%p6, %r26, 1;
	mov.f32 	%f69, 0f00000000;
	@%p6 bra 	$L__BB10_13;
	and.b32  	%r7, %r26, 7;
	setp.lt.u32 	%p7, %r26, 8;
	mov.f32 	%f69, 0f00000000;
	mov.b32 	%r54, 0;
	@%p7 bra 	$L__BB10_5;
	and.b32  	%r54, %r26, 2147483640;
	neg.s32 	%r52, %r54;
	mul.lo.s32 	%r35, %r1, %r28;
	mad.lo.s32 	%r36, %r35, %r26, %r4;
	add.s32 	%r51, %r36, %r3;
	shl.b32 	%r11, %r28, 3;
	mul.lo.s32 	%r37, %r1, %r27;
	mad.lo.s32 	%r50, %r37, %r26, %r2;
	shl.b32 	%r13, %r27, 3;
	mov.f32 	%f69, 0f00000000;
	mul.wide.s32 	%rd10, %r27, 2;
	mul.wide.s32 	%rd12, %r28, 2;
$L__BB10_4:
	.pragma "nounroll";
	mul.wide.s32 	%rd6, %r50, 2;
	add.s64 	%rd7, %rd2, %rd6;
	ld.global.nc.u16 	%rs1, [%rd7];
	// begin inline asm
	{  cvt.f32.f16 %f18, %rs1;}

	// end inline asm
	mul.wide.s32 	%rd8, %r51, 2;
	add.s64 	%rd9, %rd1, %rd8;
	ld.global.nc.u16 	%rs2, [%rd9];
	// begin inline asm
	{  cvt.f32.f16 %f19, %rs2;}

	// end inline asm
	fma.rn.f32 	%f34, %f18, %f19, %f69;
	add.s64 	%rd11, %rd7, %rd10;
	ld.global.nc.u16 	%rs3, [%rd11];
	// begin inline asm
	{  cvt.f32.f16 %f20, %rs3;}

	// end inline asm
	add.s64 	%rd13, %rd9, %rd12;
	ld.global.nc.u16 	%rs4, [%rd13];
	// begin inline asm
	{  cvt.f32.f16 %f21, %rs4;}

	// end inline asm
	fma.rn.f32 	%f35, %f20, %f21, %f34;
	add.s64 	%rd14, %rd11, %rd10;
	ld.global.nc.u16 	%rs5, [%rd14];
	// begin inline asm
	{  cvt.f32.f16 %f22, %rs5;}

	// end inline asm
	add.s64 	%rd15, %rd13, %rd12;
	ld.global.nc.u16 	%rs6, [%rd15];
	// begin inline asm
	{  cvt.f32.f16 %f23, %rs6;}

	// end inline asm
	fma.rn.f32 	%f36, %f22, %f23, %f35;
	add.s64 	%rd16, %rd14, %rd10;
	ld.global.nc.u16 	%rs7, [%rd16];
	// begin inline asm
	{  cvt.f32.f16 %f24, %rs7;}

	// end inline asm
	add.s64 	%rd17, %rd15, %rd12;
	ld.global.nc.u16 	%rs8, [%rd17];
	// begin inline asm
	{  cvt.f32.f16 %f25, %rs8;}

	// end inline asm
	fma.rn.f32 	%f37, %f24, %f25, %f36;
	add.s64 	%rd18, %rd16, %rd10;
	ld.global.nc.u16 	%rs9, [%rd18];
	// begin inline asm
	{  cvt.f32.f16 %f26, %rs9;}

	// end inline asm
	add.s64 	%rd19, %rd17, %rd12;
	ld.global.nc.u16 	%rs10, [%rd19];
	// begin inline asm
	{  cvt.f32.f16 %f27, %rs10;}

	// end inline asm
	fma.rn.f32 	%f38, %f26, %f27, %f37;
	add.s64 	%rd20, %rd18, %rd10;
	ld.global.nc.u16 	%rs11, [%rd20];
	// begin inline asm
	{  cvt.f32.f16 %f28, %rs11;}

	// end inline asm
	add.s64 	%rd21, %rd19, %rd12;
	ld.global.nc.u16 	%rs12, [%rd21];
	// begin inline asm
	{  cvt.f32.f16 %f29, %rs12;}

	// end inline asm
	fma.rn.f32 	%f39, %f28, %f29, %f38;
	add.s64 	%rd22, %rd20, %rd10;
	ld.global.nc.u16 	%rs13, [%rd22];
	// begin inline asm
	{  cvt.f32.f16 %f30, %rs13;}

	// end inline asm
	add.s64 	%rd23, %rd21, %rd12;
	ld.global.nc.u16 	%rs14, [%rd23];
	// begin inline asm
	{  cvt.f32.f16 %f31, %rs14;}

	// end inline asm
	fma.rn.f32 	%f40, %f30, %f31, %f39;
	add.s64 	%rd24, %rd22, %rd10;
	ld.global.nc.u16 	%rs15, [%rd24];
	// begin inline asm
	{  cvt.f32.f16 %f32, %rs15;}

	// end inline asm
	add.s64 	%rd25, %rd23, %rd12;
	ld.global.nc.u16 	%rs16, [%rd25];
	// begin inline asm
	{  cvt.f32.f16 %f33, %rs16;}

	// end inline asm
	fma.rn.f32 	%f69, %f32, %f33, %f40;
	add.s32 	%r52, %r52, 8;
	add.s32 	%r51, %r51, %r11;
	add.s32 	%r50, %r50, %r13;
	setp.ne.s32 	%p8, %r52, 0;
	@%p8 bra 	$L__BB10_4;
$L__BB10_5:
	setp.eq.s32 	%p9, %r7, 0;
	@%p9 bra 	$L__BB10_13;
	and.b32  	%r21, %r26, 3;
	setp.lt.u32 	%p10, %r7, 4;
	@%p10 bra 	$L__BB10_8;
	add.s32 	%r38, %r54, %r6;
	mad.lo.s32 	%r39, %r38, %r27, %r2;
	mul.wide.s32 	%rd26, %r39, 2;
	add.s64 	%rd27, %rd2, %rd26;
	ld.global.nc.u16 	%rs17, [%rd27];
	// begin inline asm
	{  cvt.f32.f16 %f42, %rs17;}

	// end inline asm
	mad.lo.s32 	%r40, %r38, %r28, %r5;
	mul.wide.s32 	%rd28, %r40, 2;
	add.s64 	%rd29, %rd1, %rd28;
	ld.global.nc.u16 	%rs18, [%rd29];
	// begin inline asm
	{  cvt.f32.f16 %f43, %rs18;}

	// end inline asm
	fma.rn.f32 	%f50, %f42, %f43, %f69;
	mul.wide.s32 	%rd30, %r27, 2;
	add.s64 	%rd31, %rd27, %rd30;
	ld.global.nc.u16 	%rs19, [%rd31];
	// begin inline asm
	{  cvt.f32.f16 %f44, %rs19;}

	// end inline asm
	mul.wide.s32 	%rd32, %r28, 2;
	add.s64 	%rd33, %rd29, %rd32;
	ld.global.nc.u16 	%rs20, [%rd33];
	// begin inline asm
	{  cvt.f32.f16 %f45, %rs20;}

	// end inline asm
	fma.rn.f32 	%f51, %f44, %f45, %f50;
	add.s64 	%rd34, %rd31, %rd30;
	ld.global.nc.u16 	%rs21, [%rd34];
	// begin inline asm
	{  cvt.f32.f16 %f46, %rs21;}

	// end inline asm
	add.s64 	%rd35, %rd33, %rd32;
	ld.global.nc.u16 	%rs22, [%rd35];
	// begin inline asm
	{  cvt.f32.f16 %f47, %rs22;}

	// end inline asm
	fma.rn.f32 	%f52, %f46, %f47, %f51;
	add.s64 	%rd36, %rd34, %rd30;
	ld.global.nc.u16 	%rs23, [%rd36];
	// begin inline asm
	{  cvt.f32.f16 %f48, %rs23;}

	// end inline asm
	add.s64 	%rd37, %rd35, %rd32;
	ld.global.nc.u16 	%rs24, [%rd37];
	// begin inline asm
	{  cvt.f32.f16 %f49, %rs24;}

	// end inline asm
	fma.rn.f32 	%f69, %f48, %f49, %f52;
	add.s32 	%r54, %r54, 4;
$L__BB10_8:
	setp.eq.s32 	%p11, %r21, 0;
	@%p11 bra 	$L__BB10_13;
	setp.eq.s32 	%p12, %r21, 1;
	@%p12 bra 	$L__BB10_11;
	add.s32 	%r41, %r54, %r6;
	mad.lo.s32 	%r42, %r41, %r27, %r2;
	mul.wide.s32 	%rd38, %r42, 2;
	add.s64 	%rd39, %rd2, %rd38;
	ld.global.nc.u16 	%rs25, [%rd39];
	// begin inline asm
	{  cvt.f32.f16 %f54, %rs25;}

	// end inline asm
	mad.lo.s32 	%r43, %r41, %r28, %r5;
	mul.wide.s32 	%rd40, %r43, 2;
	add.s64 	%rd41, %rd1, %rd40;
	ld.global.nc.u16 	%rs26, [%rd41];
	// begin inline asm
	{  cvt.f32.f16 %f55, %rs26;}

	// end inline asm
	fma.rn.f32 	%f58, %f54, %f55, %f69;
	mul.wide.s32 	%rd42, %r27, 2;
	add.s64 	%rd43, %rd39, %rd42;
	ld.global.nc.u16 	%rs27, [%rd43];
	// begin inline asm
	{  cvt.f32.f16 %f56, %rs27;}

	// end inline asm
	mul.wide.s32 	%rd44, %r28, 2;
	add.s64 	%rd45, %rd41, %rd44;
	ld.global.nc.u16 	%rs28, [%rd45];
	// begin inline asm
	{  cvt.f32.f16 %f57, %rs28;}

	// end inline asm
	fma.rn.f32 	%f69, %f56, %f57, %f58;
	add.s32 	%r54, %r54, 2;
$L__BB10_11:
	and.b32  	%r44, %r26, 1;
	setp.eq.b32 	%p13, %r44, 1;
	not.pred 	%p14, %p13;
	@%p14 bra 	$L__BB10_13;
	add.s32 	%r45, %r54, %r6;
	mad.lo.s32 	%r46, %r45, %r27, %r2;
	mul.wide.s32 	%rd46, %r46, 2;
	add.s64 	%rd47, %rd2, %rd46;
	ld.global.nc.u16 	%rs29, [%rd47];
	// begin inline asm
	{  cvt.f32.f16 %f59, %rs29;}

	// end inline asm
	mad.lo.s32 	%r47, %r45, %r28, %r5;
	mul.wide.s32 	%rd48, %r47, 2;
	add.s64 	%rd49, %rd1, %rd48;
	ld.global.nc.u16 	%rs30, [%rd49];
	// begin inline asm
	{  cvt.f32.f16 %f60, %rs30;}

	// end inline asm
	fma.rn.f32 	%f69, %f59, %f60, %f69;
$L__BB10_13:
	ld.param.u64 	%rd53, [alibi_backward_grad_k_bf16_param_2];
	mul.f32 	%f61, %f13, %f69;
	mad.lo.s32 	%r48, %r27, %r1, %r2;
	mad.lo.s32 	%r49, %r48, %r28, %r5;
	// begin inline asm
	{  cvt.rn.f16.f32 %rs31, %f61;}

	// end inline asm
	cvta.to.global.u64 	%rd50, %rd53;
	mul.wide.s32 	%rd51, %r49, 2;
	add.s64 	%rd52, %rd50, %rd51;
	st.global.u16 	[%rd52], %rs31;
$L__BB10_14:
	ret;

}
	// .globl	alibi_backward_grad_v_bf16
.visible .entry alibi_backward_grad_v_bf16(
	.param .u64 .ptr .align 1 alibi_backward_grad_v_bf16_param_0,
	.param .u64 .ptr .align 1 alibi_backward_grad_v_bf16_param_1,
	.param .u64 .ptr .align 1 alibi_backward_grad_v_bf16_param_2,
	.param .u32 alibi_backward_grad_v_bf16_param_3,
	.param .u32 alibi_backward_grad_v_bf16_param_4,
	.param .u32 alibi_backward_grad_v_bf16_param_5,
	.param .u32 alibi_backward_grad_v_bf16_param_6,
	.param .u32 alibi_backward_grad_v_bf16_param_7
)
{
	.reg .pred 	%p<15>;
	.reg .b16 	%rs<32>;
	.reg .b32 	%r<56>;
	.reg .b32 	%f<69>;
	.reg .b64 	%rd<53>;

	ld.param.u64 	%rd4, [alibi_backward_grad_v_bf16_param_0];
	ld.param.u64 	%rd5, [alibi_backward_grad_v_bf16_param_1];
	ld.param.u64 	%rd3, [alibi_backward_grad_v_bf16_param_2];
	ld.param.u32 	%r29, [alibi_backward_grad_v_bf16_param_3];
	ld.param.u32 	%r30, [alibi_backward_grad_v_bf16_param_4];
	ld.param.u32 	%r26, [alibi_backward_grad_v_bf16_param_5];
	ld.param.u32 	%r27, [alibi_backward_grad_v_bf16_param_6];
	ld.param.u32 	%r28, [alibi_backward_grad_v_bf16_param_7];
	cvta.to.global.u64 	%rd1, %rd5;
	cvta.to.global.u64 	%rd2, %rd4;
	mov.u32 	%r1, %ctaid.z;
	mov.u32 	%r2, %ctaid.y;
	mov.u32 	%r31, %ctaid.x;
	mov.u32 	%r32, %ntid.x;
	mul.lo.s32 	%r3, %r31, %r32;
	mov.u32 	%r4, %tid.x;
	add.s32 	%r5, %r3, %r4;
	div.s32 	%r33, %r1, %r30;
	setp.ge.s32 	%p1, %r33, %r29;
	setp.ge.s32 	%p2, %r2, %r27;
	or.pred  	%p3, %p2, %p1;
	setp.ge.s32 	%p4, %r5, %r28;
	or.pred  	%p5, %p4, %p3;
	@%p5 bra 	$L__BB11_14;
	mul.lo.s32 	%r6, %r26, %r1;
	setp.lt.s32 	%p6, %r26, 1;
	mov.f32 	%f68, 0f00000000;
	@%p6 bra 	$L__BB11_13;
	and.b32  	%r7, %r26, 7;
	setp.lt.u32 	%p7, %r26, 8;
	mov.f32 	%f68, 0f00000000;
	mov.b32 	%r54, 0;
	@%p7 bra 	$L__BB11_5;
	and.b32  	%r54, %r26, 2147483640;
	neg.s32 	%r52, %r54;
	mul.lo.s32 	%r35, %r1, %r28;
	mad.lo.s32 	%r36, %r35, %r26, %r4;
	add.s32 	%r51, %r36, %r3;
	shl.b32 	%r11, %r28, 3;
	mul.lo.s32 	%r37, %r1, %r27;
	mad.lo.s32 	%r50, %r37, %r26, %r2;
	shl.b32 	%r13, %r27, 3;
	mov.f32 	%f68, 0f00000000;
	mul.wide.s32 	%rd10, %r27, 2;
	mul.wide.s32 	%rd12, %r28, 2;
$L__BB11_4:
	.pragma "nounroll";
	mul.wide.s32 	%rd6, %r50, 2;
	add.s64 	%rd7, %rd2, %rd6;
	ld.global.nc.u16 	%rs1, [%rd7];
	// begin inline asm
	{  cvt.f32.f16 %f17, %rs1;}

	// end inline asm
	mul.wide.s32 	%rd8, %r51, 2;
	add.s64 	%rd9, %rd1, %rd8;
	ld.global.nc.u16 	%rs2, [%rd9];
	// begin inline asm
	{  cvt.f32.f16 %f18, %rs2;}

	// end inline asm
	fma.rn.f32 	%f33, %f17, %f18, %f68;
	add.s64 	%rd11, %rd7, %rd10;
	ld.global.nc.u16 	%rs3, [%rd11];
	// begin inline asm
	{  cvt.f32.f16 %f19, %rs3;}

	// end inline asm
	add.s64 	%rd13, %rd9, %rd12;
	ld.global.nc.u16 	%rs4, [%rd13];
	// begin inline asm
	{  cvt.f32.f16 %f20, %rs4;}

	// end inline asm
	fma.rn.f32 	%f34, %f19, %f20, %f33;
	add.s64 	%rd14, %rd11, %rd10;
	ld.global.nc.u16 	%rs5, [%rd14];
	// begin inline asm
	{  cvt.f32.f16 %f21, %rs5;}

	// end inline asm
	add.s64 	%rd15, %rd13, %rd12;
	ld.global.nc.u16 	%rs6, [%rd15];
	// begin inline asm
	{  cvt.f32.f16 %f22, %rs6;}

	// end inline asm
	fma.rn.f32 	%f35, %f21, %f22, %f34;
	add.s64 	%rd16, %rd14, %rd10;
	ld.global.nc.u16 	%rs7, [%rd16];
	// begin inline asm
	{  cvt.f32.f16 %f23, %rs7;}

	// end inline asm
	add.s64 	%rd17, %rd15, %rd12;
	ld.global.nc.u16 	%rs8, [%rd17];
	// begin inline asm
	{  cvt.f32.f16 %f24, %rs8;}

	// end inline asm
	fma.rn.f32 	%f36, %f23, %f24, %f35;
	add.s64 	%rd18, %rd16, %rd10;
	ld.global.nc.u16 	%rs9, [%rd18];
	// begin inline asm
	{  cvt.f32.f16 %f25, %rs9;}

	// end inline asm
	add.s64 	%rd19, %rd17, %rd12;
	ld.global.nc.u16 	%rs10, [%rd19];
	// begin inline asm
	{  cvt.f32.f16 %f26, %rs10;}

	// end inline asm
	fma.rn.f32 	%f37, %f25, %f26, %f36;
	add.s64 	%rd20, %rd18, %rd10;
	ld.global.nc.u16 	%rs11, [%rd20];
	// begin inline asm
	{  cvt.f32.f16 %f27, %rs11;}

	// end inline asm
	add.s64 	%rd21, %rd19, %rd12;
	ld.global.nc.u16 	%rs12, [%rd21];
	// begin inline asm
	{  cvt.f32.f16 %f28, %rs12;}

	// end inline asm
	fma.rn.f32 	%f38, %f27, %f28, %f37;
	add.s64 	%rd22, %rd20, %rd10;
	ld.global.nc.u16 	%rs13, [%rd22];
	// begin inline asm
	{  cvt.f32.f16 %f29, %rs13;}

	// end inline asm
	add.s64 	%rd23, %rd21, %rd12;
	ld.global.nc.u16 	%rs14, [%rd23];
	// begin inline asm
	{  cvt.f32.f16 %f30, %rs14;}

	// end inline asm
	fma.rn.f32 	%f39, %f29, %f30, %f38;
	add.s64 	%rd24, %rd22, %rd10;
	ld.global.nc.u16 	%rs15, [%rd24];
	// begin inline asm
	{  cvt.f32.f16 %f31, %rs15;}

	// end inline asm
	add.s64 	%rd25, %rd23, %rd12;
	ld.global.nc.u16 	%rs16, [%rd25];
	// begin inline asm
	{  cvt.f32.f16 %f32, %rs16;}

	// end inline asm
	fma.rn.f32 	%f68, %f31, %f32, %f39;
	add.s32 	%r52, %r52, 8;
	add.s32 	%r51, %r51, %r11;
	add.s32 	%r50, %r50, %r13;
	setp.ne.s32 	%p8, %r52, 0;
	@%p8 bra 	$L__BB11_4;
$L__BB11_5:
	setp.eq.s32 	%p9, %r7, 0;
	@%p9 bra 	$L__BB11_13;
	and.b32  	%r21, %r26, 3;
	setp.lt.u32 	%p10, %r7, 4;
	@%p10 bra 	$L__BB11_8;
	add.s32 	%r38, %r54, %r6;
	mad.lo.s32 	%r39, %r38, %r27, %r2;
	mul.wide.s32 	%rd26, %r39, 2;
	add.s64 	%rd27, %rd2, %rd26;
	ld.global.nc.u16 	%rs17, [%rd27];
	// begin inline asm
	{  cvt.f32.f16 %f41, %rs17;}

	// end inline asm
	mad.lo.s32 	%r40, %r38, %r28, %r5;
	mul.wide.s32 	%rd28, %r40, 2;
	add.s64 	%rd29, %rd1, %rd28;
	ld.global.nc.u16 	%rs18, [%rd29];
	// begin inline asm
	{  cvt.f32.f16 %f42, %rs18;}

	// end inline asm
	fma.rn.f32 	%f49, %f41, %f42, %f68;
	mul.wide.s32 	%rd30, %r27, 2;
	add.s64 	%rd31, %rd27, %rd30;
	ld.global.nc.u16 	%rs19, [%rd31];
	// begin inline asm
	{  cvt.f32.f16 %f43, %rs19;}

	// end inline asm
	mul.wide.s32 	%rd32, %r28, 2;
	add.s64 	%rd33, %rd29, %rd32;
	ld.global.nc.u16 	%rs20, [%rd33];
	// begin inline asm
	{  cvt.f32.f16 %f44, %rs20;}

	// end inline asm
	fma.rn.f32 	%f50, %f43, %f44, %f49;
	add.s64 	%rd34, %rd31, %rd30;
	ld.global.nc.u16 	%rs21, [%rd34];
	// begin inline asm
	{  cvt.f32.f16 %f45, %rs21;}

	// end inline asm
	add.s64 	%rd35, %rd33, %rd32;
	ld.global.nc.u16 	%rs22, [%rd35];
	// begin inline asm
	{  cvt.f32.f16 %f46, %rs22;}

	// end inline asm
	fma.rn.f32 	%f51, %f45, %f46, %f50;
	add.s64 	%rd36, %rd34, %rd30;
	ld.global.nc.u16 	%rs23, [%rd36];
	// begin inline asm
	{  cvt.f32.f16 %f47, %rs23;}

	// end inline asm
	add.s64 	%rd37, %rd35, %rd32;
	ld.global.nc.u16 	%rs24, [%rd37];
	// begin inline asm
	{  cvt.f32.f16 %f48, %rs24;}

	// end inline asm
	fma.rn.f32 	%f68, %f47, %f48, %f51;
	add.s32 	%r54, %r54, 4;
$L__BB11_8:
	setp.eq.s32 	%p11, %r21, 0;
	@%p11 bra 	$L__BB11_13;
	setp.eq.s32 	%p12, %r21, 1;
	@%p12 bra 	$L__BB11_11;
	add.s32 	%r41, %r54, %r6;
	mad.lo.s32 	%r42, %r41, %r27, %r2;
	mul.wide.s32 	%rd38, %r42, 2;
	add.s64 	%rd39, %rd2, %rd38;
	ld.global.nc.u16 	%rs25, [%rd39];
	// begin inline asm
	{  cvt.f32.f16 %f53, %rs25;}

	// end inline asm
	mad.lo.s32 	%r43, %r41, %r28, %r5;
	mul.wide.s32 	%rd40, %r43, 2;
	add.s64 	%rd41, %rd1, %rd40;
	ld.global.nc.u16 	%rs26, [%rd41];
	// begin inline asm
	{  cvt.f32.f16 %f54, %rs26;}

	// end inline asm
	fma.rn.f32 	%f57, %f53, %f54, %f68;
	mul.wide.s32 	%rd42, %r27, 2;
	add.s64 	%rd43, %rd39, %rd42;
	ld.global.nc.u16 	%rs27, [%rd43];
	// begin inline asm
	{  cvt.f32.f16 %f55, %rs27;}

	// end inline asm
	mul.wide.s32 	%rd44, %r28, 2;
	add.s64 	%rd45, %rd41, %rd44;
	ld.global.nc.u16 	%rs28, [%rd45];
	// begin inline asm
	{  cvt.f32.f16 %f56, %rs28;}

	// end inline asm
	fma.rn.f32 	%f68, %f55, %f56, %f57;
	add.s32 	%r54, %r54, 2;
$L__BB11_11:
	and.b32  	%r44, %r26, 1;
	setp.eq.b32 	%p13, %r44, 1;
	not.pred 	%p14, %p13;
	@%p14 bra 	$L__BB11_13;
	add.s32 	%r45, %r54, %r6;
	mad.lo.s32 	%r46, %r45, %r27, %r2;
	mul.wide.s32 	%rd46, %r46, 2;
	add.s64 	%rd47, %rd2, %rd46;
	ld.global.nc.u16 	%rs29, [%rd47];
	// begin inline asm
	{  cvt.f32.f16 %f58, %rs29;}

	// end inline asm
	mad.lo.s32 	%r47, %r45, %r28, %r5;
	mul.wide.s32 	%rd48, %r47, 2;
	add.s64 	%rd49, %rd1, %rd48;
	ld.global.nc.u16 	%rs30, [%rd49];
	// begin inline asm
	{  cvt.f32.f16 %f59, %rs30;}

	// end inline asm
	fma.rn.f32 	%f68, %f58, %f59, %f68;
$L__BB11_13:
	mad.lo.s32 	%r48, %r27, %r1, %r2;
	mad.lo.s32 	%r49, %r48, %r28, %r5;
	// begin inline asm
	{  cvt.rn.f16.f32 %rs31, %f68;}

	// end inline asm
	cvta.to.global.u64 	%rd50, %rd3;
	mul.wide.s32 	%rd51, %r49, 2;
	add.s64 	%rd52, %rd50, %rd51;
	st.global.u16 	[%rd52], %rs31;
$L__BB11_14:
	ret;

}


// ===== COMPILED SASS (sm_100) =====

	.target	sm_100

	.elftype	@"ET_EXEC"


//--------------------- .note.nv.tkinfo           --------------------------
	.section	.note.nv.tkinfo,"",@"SHT_NOTE"
	.sectionflags	@"SHF_NOTE_NV_TKINFO"
	.tkinfo
        /*0018*/ 	.word	0x00000002
        /*0030*/ 	.string	""
        /*0030*/ 	.string	"ptxas"
        /*0030*/ 	.string	"Cuda compilation tools, release 13.0, V13.0.88"
        /*0030*/ 	.string	"Build cuda_13.0.r13.0/compiler.36424714_0"
        /*0030*/ 	.string	"-arch sm_100 -m 64 "



//--------------------- .note.nv.cuinfo           --------------------------
	.section	.note.nv.cuinfo,"",@"SHT_NOTE"
	.sectionflags	@"SHF_NOTE_NV_CUINFO"
        /*0018*/ 	.short	0x0002
        /*001a*/ 	.short	0x0064
        /*001c*/ 	.short	0x0082
	.zero		2


//--------------------- .nv.info                  --------------------------
	.section	.nv.info,"",@"SHT_CUDA_INFO"
	.align	4


	//----- nvinfo : EIATTR_REGCOUNT
	.align		4
        /*0000*/ 	.byte	0x04, 0x2f
        /*0002*/ 	.short	(.L_1 - .L_0)
	.align		4
.L_0:
        /*0004*/ 	.word	index@(alibi_softmax_backward_f32)
        /*0008*/ 	.word	0x0000001c


	//----- nvinfo : EIATTR_FRAME_SIZE
	.align		4
.L_1:
        /*000c*/ 	.byte	0x04, 0x11
        /*000e*/ 	.short	(.L_3 - .L_2)
	.align		4
.L_2:
        /*0010*/ 	.word	index@(alibi_softmax_backward_f32)
        /*0014*/ 	.word	0x00000000


	//----- nvinfo : EIATTR_REGCOUNT
	.align		4
.L_3:
        /*0018*/ 	.byte	0x04, 0x2f
        /*001a*/ 	.short	(.L_5 - .L_4)
	.align		4
.L_4:
        /*001c*/ 	.word	index@(alibi_backward_grad_q_f32)
        /*0020*/ 	.word	0x00000020


	//----- nvinfo : EIATTR_FRAME_SIZE
	.align		4
.L_5:
        /*0024*/ 	.byte	0x04, 0x11
        /*0026*/ 	.short	(.L_7 - .L_6)
	.align		4
.L_6:
        /*0028*/ 	.word	index@(alibi_backward_grad_q_f32)
        /*002c*/ 	.word	0x00000000


	//----- nvinfo : EIATTR_REGCOUNT
	.align		4
.L_7:
        /*0030*/ 	.byte	0x04, 0x2f
        /*0032*/ 	.short	(.L_9 - .L_8)
	.align		4
.L_8:
        /*0034*/ 	.word	index@(alibi_backward_grad_k_f32)
        /*0038*/ 	.word	0x00000020


	//----- nvinfo : EIATTR_FRAME_SIZE
	.align		4
.L_9:
        /*003c*/ 	.byte	0x04, 0x11
        /*003e*/ 	.short	(.L_11 - .L_10)
	.align		4
.L_10:
        /*0040*/ 	.word	index@(alibi_backward_grad_k_f32)
        /*0044*/ 	.word	0x00000000


	//----- nvinfo : EIATTR_REGCOUNT
	.align		4
.L_11:
        /*0048*/ 	.byte	0x04, 0x2f
        /*004a*/ 	.short	(.L_13 - .L_12)
	.align		4
.L_12:
        /*004c*/ 	.word	index@(alibi_backward_grad_v_f32)
        /*0050*/ 	.word	0x00000020


	//----- nvinfo : EIATTR_FRAME_SIZE
	.align		4
.L_13:
        /*0054*/ 	.byte	0x04, 0x11
        /*0056*/ 	.short	(.L_15 - .L_14)
	.align		4
.L_14:
        /*0058*/ 	.word	index@(alibi_backward_grad_v_f32)
        /*005c*/ 	.word	0x00000000


	//----- nvinfo : EIATTR_REGCOUNT
	.align		4
.L_15:
        /*0060*/ 	.byte	0x04, 0x2f
        /*0062*/ 	.short	(.L_17 - .L_16)
	.align		4
.L_16:
        /*0064*/ 	.word	index@(alibi_softmax_backward_f16)
        /*0068*/ 	.word	0x0000001e


	//----- nvinfo : EIATTR_FRAME_SIZE
	.align		4
.L_17:
        /*006c*/ 	.byte	0x04, 0x11
        /*006e*/ 	.short	(.L_19 - .L_18)
	.align		4
.L_18:
        /*0070*/ 	.word	index@(alibi_softmax_backward_f16)
        /*0074*/ 	.word	0x00000000


	//----- nvinfo : EIATTR_REGCOUNT
	.align		4
.L_19:
        /*0078*/ 	.byte	0x04, 0x2f
        /*007a*/ 	.short	(.L_21 - .L_20)
	.align		4
.L_20:
        /*007c*/ 	.word	index@(alibi_backward_grad_q_f16)
        /*0080*/ 	.word	0x00000020


	//----- nvinfo : EIATTR_FRAME_SIZE
	.align		4
.L_21:
        /*0084*/ 	.byte	0x04, 0x11
        /*0086*/ 	.short	(.L_23 - .L_22)
	.align		4
.L_22:
        /*0088*/ 	.word	index@(alibi_backward_grad_q_f16)
        /*008c*/ 	.word	0x00000000


	//----- nvinfo : EIATTR_REGCOUNT
	.align		4
.L_23:
        /*0090*/ 	.byte	0x04, 0x2f
        /*0092*/ 	.short	(.L_25 - .L_24)
	.align		4
.L_24:
        /*0094*/ 	.word	index@(alibi_backward_grad_k_f16)
        /*0098*/ 	.word	0x00000020


	//----- nvinfo : EIATTR_FRAME_SIZE
	.align		4
.L_25:
        /*009c*/ 	.byte	0x04, 0x11
        /*009e*/ 	.short	(.L_27 - .L_26)
	.align		4
.L_26:
        /*00a0*/ 	.word	index@(alibi_backward_grad_k_f16)
        /*00a4*/ 	.word	0x00000000


	//----- nvinfo : EIATTR_REGCOUNT
	.align		4
.L_27:
        /*00a8*/ 	.byte	0x04, 0x2f
        /*00aa*/ 	.short	(.L_29 - .L_28)
	.align		4
.L_28:
        /*00ac*/ 	.word	index@(alibi_backward_grad_v_f16)
        /*00b0*/ 	.word	0x00000020


	//----- nvinfo : EIATTR_FRAME_SIZE
	.align		4
.L_29:
        /*00b4*/ 	.byte	0x04, 0x11
        /*00b6*/ 	.short	(.L_31 - .L_30)
	.align		4
.L_30:
        /*00b8*/ 	.word	index@(alibi_backward_grad_v_f16)
        /*00bc*/ 	.word	0x00000000


	//----- nvinfo : EIATTR_REGCOUNT
	.align		4
.L_31:
        /*00c0*/ 	.byte	0x04, 0x2f
        /*00c2*/ 	.short	(.L_33 - .L_32)
	.align		4
.L_32:
        /*00c4*/ 	.word	index@(alibi_softmax_backward_bf16)
        /*00c8*/ 	.word	0x0000001e


	//----- nvinfo : EIATTR_FRAME_SIZE
	.align		4
.L_33:
        /*00cc*/ 	.byte	0x04, 0x11
        /*00ce*/ 	.short	(.L_35 - .L_34)
	.align		4
.L_34:
        /*00d0*/ 	.word	index@(alibi_softmax_backward_bf16)
        /*00d4*/ 	.word	0x00000000


	//----- nvinfo : EIATTR_REGCOUNT
	.align		4
.L_35:
        /*00d8*/ 	.byte	0x04, 0x2f
        /*00da*/ 	.short	(.L_37 - .L_36)
	.align		4
.L_36:
        /*00dc*/ 	.word	index@(alibi_backward_grad_q_bf16)
        /*00e0*/ 	.word	0x00000020


	//----- nvinfo : EIATTR_FRAME_SIZE
	.align		4
.L_37:
        /*00e4*/ 	.byte	0x04, 0x11
        /*00e6*/ 	.short	(.L_39 - .L_38)
	.align		4
.L_38:
        /*00e8*/ 	.word	index@(alibi_backward_grad_q_bf16)
        /*00ec*/ 	.word	0x00000000


	//----- nvinfo : EIATTR_REGCOUNT
	.align		4
.L_39:
        /*00f0*/ 	.byte	0x04, 0x2f
        /*00f2*/ 	.short	(.L_41 - .L_40)
	.align		4
.L_40:
        /*00f4*/ 	.word	index@(alibi_backward_grad_k_bf16)
        /*00f8*/ 	.word	0x00000020


	//----- nvinfo : EIATTR_FRAME_SIZE
	.align		4
.L_41:
        /*00fc*/ 	.byte	0x04, 0x11
        /*00fe*/ 	.short	(.L_43 - .L_42)
	.align		4
.L_42:
        /*0100*/ 	.word	index@(alibi_backward_grad_k_bf16)
        /*0104*/ 	.word	0x00000000


	//----- nvinfo : EIATTR_REGCOUNT
	.align		4
.L_43:
        /*0108*/ 	.byte	0x04, 0x2f
        /*010a*/ 	.short	(.L_45 - .L_44)
	.align		4
.L_44:
        /*010c*/ 	.word	index@(alibi_backward_grad_v_bf16)
        /*0110*/ 	.word	0x00000020


	//----- nvinfo : EIATTR_FRAME_SIZE
	.align		4
.L_45:
        /*0114*/ 	.byte	0x04, 0x11
        /*0116*/ 	.short	(.L_47 - .L_46)
	.align		4
.L_46:
        /*0118*/ 	.word	index@(alibi_backward_grad_v_bf16)
        /*011c*/ 	.word	0x00000000


	//----- nvinfo : EIATTR_MIN_STACK_SIZE
	.align		4
.L_47:
        /*0120*/ 	.byte	0x04, 0x12
        /*0122*/ 	.short	(.L_49 - .L_48)
	.align		4
.L_48:
        /*0124*/ 	.word	index@(alibi_backward_grad_v_bf16)
        /*0128*/ 	.word	0x00000000


	//----- nvinfo : EIATTR_MIN_STACK_SIZE
	.align		4
.L_49:
        /*012c*/ 	.byte	0x04, 0x12
        /*012e*/ 	.short	(.L_51 - .L_50)
	.align		4
.L_50:
        /*0130*/ 	.word	index@(alibi_backward_grad_k_bf16)
        /*0134*/ 	.word	0x00000000


	//----- nvinfo : EIATTR_MIN_STACK_SIZE
	.align		4
.L_51:
        /*0138*/ 	.byte	0x04, 0x12
        /*013a*/ 	.short	(.L_53 - .L_52)
	.align		4
.L_52:
        /*013c*/ 	.word	index@(alibi_backward_grad_q_bf16)
        /*0140*/ 	.word	0x00000000


	//----- nvinfo : EIATTR_MIN_STACK_SIZE
	.align		4
.L_53:
        /*0144*/ 	.byte	0x04, 0x12
        /*0146*/ 	.short	(.L_55 - .L_54)
	.align		4
.L_54:
        /*0148*/ 	.word	index@(alibi_softmax_backward_bf16)
        /*014c*/ 	.word	0x00000000


	//----- nvinfo : EIATTR_MIN_STACK_SIZE
	.align		4
.L_55:
        /*0150*/ 	.byte	0x04, 0x12
        /*0152*/ 	.short	(.L_57 - .L_56)
	.align		4
.L_56:
        /*0154*/ 	.word	index@(alibi_backward_grad_v_f16)
        /*0158*/ 	.word	0x00000000


	//----- nvinfo : EIATTR_MIN_STACK_SIZE
	.align		4
.L_57:
        /*015c*/ 	.byte	0x04, 0x12
        /*015e*/ 	.short	(.L_59 - .L_58)
	.align		4
.L_58:
        /*0160*/ 	.word	index@(alibi_backward_grad_k_f16)
        /*0164*/ 	.word	0x00000000


	//----- nvinfo : EIATTR_MIN_STACK_SIZE
	.align		4
.L_59:
        /*0168*/ 	.byte	0x04, 0x12
        /*016a*/ 	.short	(.L_61 - .L_60)
	.align		4
.L_60:
        /*016c*/ 	.word	index@(alibi_backward_grad_q_f16)
        /*0170*/ 	.word	0x00000000


	//----- nvinfo : EIATTR_MIN_STACK_SIZE
	.align		4
.L_61:
        /*0174*/ 	.byte	0x04, 0x12
        /*0176*/ 	.short	(.L_63 - .L_62)
	.align		4
.L_62:
        /*0178*/ 	.word	index@(alibi_softmax_backward_f16)
        /*017c*/ 	.word	0x00000000


	//----- nvinfo : EIATTR_MIN_STACK_SIZE
	.align		4
.L_63:
        /*0180*/ 	.byte	0x04, 0x12
        /*0182*/ 	.short	(.L_65 - .L_64)
	.align		4
.L_64:
        /*0184*/ 	.word	index@(alibi_backward_grad_v_f32)
        /*0188*/ 	.word	0x00000000


	//----- nvinfo : EIATTR_MIN_STACK_SIZE
	.align		4
.L_65:
        /*018c*/ 	.byte	0x04, 0x12
        /*018e*/ 	.short	(.L_67 - .L_66)
	.align		4
.L_66:
        /*0190*/ 	.word	index@(alibi_backward_grad_k_f32)
        /*0194*/ 	.word	0x00000000


	//----- nvinfo : EIATTR_MIN_STACK_SIZE
	.align		4
.L_67:
        /*0198*/ 	.byte	0x04, 0x12
        /*019a*/ 	.short	(.L_69 - .L_68)
	.align		4
.L_68:
        /*019c*/ 	.word	index@(alibi_backward_grad_q_f32)
        /*01a0*/ 	.word	0x00000000


	//----- nvinfo : EIATTR_MIN_STACK_SIZE
	.align		4
.L_69:
        /*01a4*/ 	.byte	0x04, 0x12
        /*01a6*/ 	.short	(.L_71 - .L_70)
	.align		4
.L_70:
        /*01a8*/ 	.word	index@(alibi_softmax_backward_f32)
        /*01ac*/ 	.word	0x00000000
.L_71:


//--------------------- .nv.compat                --------------------------
	.section	.nv.compat,"",@"SHT_CUDA_COMPAT_INFO"
	.align	4
        /*0000*/ 	.byte	0x02, 0x09, 0x00, 0x00, 0x02, 0x02, 0x01, 0x00, 0x02, 0x05, 0x05, 0x00, 0x03, 0x07, 0x01, 0x01
        /*0010*/ 	.byte	0x02, 0x03, 0x00, 0x00, 0x02, 0x06, 0x01, 0x00, 0x04, 0x0b, 0x08, 0x00, 0x09, 0x00, 0x00, 0x00
        /*0020*/ 	.byte	0x00, 0x00, 0x00, 0x00


//--------------------- .nv.info.alibi_backward_grad_v_bf16 --------------------------
	.section	.nv.info.alibi_backward_grad_v_bf16,"",@"SHT_CUDA_INFO"
	.sectionflags	@""
	.align	4


	//----- nvinfo : EIATTR_CUDA_API_VERSION
	.align		4
        /*0000*/ 	.byte	0x04, 0x37
        /*0002*/ 	.short	(.L_73 - .L_72)
.L_72:
        /*0004*/ 	.word	0x00000082


	//----- nvinfo : EIATTR_KPARAM_INFO
	.align		4
.L_73:
        /*0008*/ 	.byte	0x04, 0x17
        /*000a*/ 	.short	(.L_75 - .L_74)
.L_74:
        /*000c*/ 	.word	0x00000000
        /*0010*/ 	.short	0x0007
        /*0012*/ 	.short	0x0028
        /*0014*/ 	.byte	0x00, 0xf0, 0x11, 0x00


	//----- nvinfo : EIATTR_KPARAM_INFO
	.align		4
.L_75:
        /*0018*/ 	.byte	0x04, 0x17
        /*001a*/ 	.short	(.L_77 - .L_76)
.L_76:
        /*001c*/ 	.word	0x00000000
        /*0020*/ 	.short	0x0006
        /*0022*/ 	.short	0x0024
        /*0024*/ 	.byte	0x00, 0xf0, 0x11, 0x00


	//----- nvinfo : EIATTR_KPARAM_INFO
	.align		4
.L_77:
        /*0028*/ 	.byte	0x04, 0x17
        /*002a*/ 	.short	(.L_79 - .L_78)
.L_78:
        /*002c*/ 	.word	0x00000000
        /*0030*/ 	.short	0x0005
        /*0032*/ 	.short	0x0020
        /*0034*/ 	.byte	0x00, 0xf0, 0x11, 0x00


	//----- nvinfo : EIATTR_KPARAM_INFO
	.align		4
.L_79:
        /*0038*/ 	.byte	0x04, 0x17
        /*003a*/ 	.short	(.L_81 - .L_80)
.L_80:
        /*003c*/ 	.word	0x00000000
        /*0040*/ 	.short	0x0004
        /*0042*/ 	.short	0x001c
        /*0044*/ 	.byte	0x00, 0xf0, 0x11, 0x00


	//----- nvinfo : EIATTR_KPARAM_INFO
	.align		4
.L_81:
        /*0048*/ 	.byte	0x04, 0x17
        /*004a*/ 	.short	(.L_83 - .L_82)
.L_82:
        /*004c*/ 	.word	0x00000000
        /*0050*/ 	.short	0x0003
        /*0052*/ 	.short	0x0018
        /*0054*/ 	.byte	0x00, 0xf0, 0x11, 0x00


	//----- nvinfo : EIATTR_KPARAM_INFO
	.align		4
.L_83:
        /*0058*/ 	.byte	0x04, 0x17
        /*005a*/ 	.short	(.L_85 - .L_84)
.L_84:
        /*005c*/ 	.word	0x00000000
        /*0060*/ 	.short	0x0002
        /*0062*/ 	.short	0x0010
        /*0064*/ 	.byte	0x00, 0xf5, 0x21, 0x00


	//----- nvinfo : EIATTR_KPARAM_INFO
	.align		4
.L_85:
        /*0068*/ 	.byte	0x04, 0x17
        /*006a*/ 	.short	(.L_87 - .L_86)
.L_86:
        /*006c*/ 	.word	0x00000000
        /*0070*/ 	.short	0x0001
        /*0072*/ 	.short	0x0008
        /*0074*/ 	.byte	0x00, 0xf5, 0x21, 0x00


	//----- nvinfo : EIATTR_KPARAM_INFO
	.align		4
.L_87:
        /*0078*/ 	.byte	0x04, 0x17
        /*007a*/ 	.short	(.L_89 - .L_88)
.L_88:
        /*007c*/ 	.word	0x00000000
        /*0080*/ 	.short	0x0000
        /*0082*/ 	.short	0x0000
        /*0084*/ 	.byte	0x00, 0xf5, 0x21, 0x00


	//----- nvinfo : EIATTR_SPARSE_MMA_MASK
	.align		4
.L_89:
        /*0088*/ 	.byte	0x03, 0x50
        /*008a*/ 	.short	0x0000


	//----- nvinfo : EIATTR_MAXREG_COUNT
	.align		4
        /*008c*/ 	.byte	0x03, 0x1b
        /*008e*/ 	.short	0x00ff


	//----- nvinfo : EIATTR_MERCURY_ISA_VERSION
	.align		4
        /*0090*/ 	.byte	0x03, 0x5f
        /*0092*/ 	.short	0x0101


	//----- nvinfo : EIATTR_VRC_CTA_INIT_COUNT
	.align		4
        /*0094*/ 	.byte	0x02, 0x4a
	.zero		1
	.zero		1


	//----- nvinfo : EIATTR_EXIT_INSTR_OFFSETS
	.align		4
        /*0098*/ 	.byte	0x04, 0x1c
        /*009a*/ 	.short	(.L_91 - .L_90)


	//   ....[0]....
.L_90:
        /*009c*/ 	.word	0x00000270


	//   ....[1]....
        /*00a0*/ 	.word	0x00000ca0


	//----- nvinfo : EIATTR_CBANK_PARAM_SIZE
	.align		4
.L_91:
        /*00a4*/ 	.byte	0x03, 0x19
        /*00a6*/ 	.short	0x002c


	//----- nvinfo : EIATTR_PARAM_CBANK
	.align		4
        /*00a8*/ 	.byte	0x04, 0x0a
        /*00aa*/ 	.short	(.L_93 - .L_92)
	.align		4
.L_92:
        /*00ac*/ 	.word	index@(.nv.constant0.alibi_backward_grad_v_bf16)
        /*00b0*/ 	.short	0x0380
        /*00b2*/ 	.short	0x002c


	//----- nvinfo : EIATTR_SW_WAR
	.align		4
.L_93:
        /*00b4*/ 	.byte	0x04, 0x36
        /*00b6*/ 	.short	(.L_95 - .L_94)
.L_94:
        /*00b8*/ 	.word	0x00000008
.L_95:


//--------------------- .nv.info.alibi_backward_grad_k_bf16 --------------------------
	.section	.nv.info.alibi_backward_grad_k_bf16,"",@"SHT_CUDA_INFO"
	.sectionflags	@""
	.align	4


	//----- nvinfo : EIATTR_CUDA_API_VERSION
	.align		4
        /*0000*/ 	.byte	0x04, 0x37
        /*0002*/ 	.short	(.L_97 - .L_96)
.L_96:
        /*0004*/ 	.word	0x00000082


	//----- nvinfo : EIATTR_KPARAM_INFO
	.align		4
.L_97:
        /*0008*/ 	.byte	0x04, 0x17
        /*000a*/ 	.short	(.L_99 - .L_98)
.L_98:
        /*000c*/ 	.word	0x00000000
        /*0010*/ 	.short	0x0008
        /*0012*/ 	.short	0x002c
        /*0014*/ 	.byte	0x00, 0xf0, 0x11, 0x00


	//----- nvinfo : EIATTR_KPARAM_INFO
	.align		4
.L_99:
        /*0018*/ 	.byte	0x04, 0x17
        /*001a*/ 	.short	(.L_101 - .L_100)
.L_100:
        /*001c*/ 	.word	0x00000000
        /*0020*/ 	.short	0x0007
        /*0022*/ 	.short	0x0028
        /*0024*/ 	.byte	0x00, 0xf0, 0x11, 0x00


	//----- nvinfo : EIATTR_KPARAM_INFO
	.align		4
.L_101:
        /*0028*/ 	.byte	0x04, 0x17
        /*002a*/ 	.short	(.L_103 - .L_102)
.L_102:
        /*002c*/ 	.word	0x00000000
        /*0030*/ 	.short	0x0006
        /*0032*/ 	.short	0x0024
        /*0034*/ 	.byte	0x00, 0xf0, 0x11, 0x00


	//----- nvinfo : EIATTR_KPARAM_INFO
	.align		4
.L_103:
        /*0038*/ 	.byte	0x04, 0x17
        /*003a*/ 	.short	(.L_105 - .L_104)
.L_104:
        /*003c*/ 	.word	0x00000000
        /*0040*/ 	.short	0x0005
        /*0042*/ 	.short	0x0020
        /*0044*/ 	.byte	0x00, 0xf0, 0x11, 0x00


	//----- nvinfo : EIATTR_KPARAM_INFO
	.align		4
.L_105:
        /*0048*/ 	.byte	0x04, 0x17
        /*004a*/ 	.short	(.L_107 - .L_106)
.L_106:
        /*004c*/ 	.word	0x00000000
        /*0050*/ 	.short	0x0004
        /*0052*/ 	.short	0x001c
        /*0054*/ 	.byte	0x00, 0xf0, 0x11, 0x00


	//----- nvinfo : EIATTR_KPARAM_INFO
	.align		4
.L_107:
        /*0058*/ 	.byte	0x04, 0x17
        /*005a*/ 	.short	(.L_109 - .L_108)
.L_108:
        /*005c*/ 	.word	0x00000000
        /*0060*/ 	.short	0x0003
        /*0062*/ 	.short	0x0018
        /*0064*/ 	.byte	0x00, 0xf0, 0x11, 0x00


	//----- nvinfo : EIATTR_KPARAM_INFO
	.align		4
.L_109:
        /*0068*/ 	.byte	0x04, 0x17
        /*006a*/ 	.short	(.L_111 - .L_110)
.L_110:
        /*006c*/ 	.word	0x00000000
        /*0070*/ 	.short	0x0002
        /*0072*/ 	.short	0x0010
        /*0074*/ 	.byte	0x00, 0xf5, 0x21, 0x00


	//----- nvinfo : EIATTR_KPARAM_INFO
	.align		4
.L_111:
        /*0078*/ 	.byte	0x04, 0x17
        /*007a*/ 	.short	(.L_113 - .L_112)
.L_112:
        /*007c*/ 	.word	0x00000000
        /*0080*/ 	.short	0x0001
        /*0082*/ 	.short	0x0008
        /*0084*/ 	.byte	0x00, 0xf5, 0x21, 0x00


	//----- nvinfo : EIATTR_KPARAM_INFO
	.align		4
.L_113:
        /*0088*/ 	.byte	0x04, 0x17
        /*008a*/ 	.short	(.L_115 - .L_114)
.L_114:
        /*008c*/ 	.word	0x00000000
        /*0090*/ 	.short	0x0000
        /*0092*/ 	.short	0x0000
        /*0094*/ 	.byte	0x00, 0xf5, 0x21, 0x00


	//----- nvinfo : EIATTR_SPARSE_MMA_MASK
	.align		4
.L_115:
        /*0098*/ 	.byte	0x03, 0x50
        /*009a*/ 	.short	0x0000


	//----- nvinfo : EIATTR_MAXREG_COUNT
	.align		4
        /*009c*/ 	.byte	0x03, 0x1b
        /*009e*/ 	.short	0x00ff


	//----- nvinfo : EIATTR_MERCURY_ISA_VERSION
	.align		4
        /*00a0*/ 	.byte	0x03, 0x5f
        /*00a2*/ 	.short	0x0101


	//----- nvinfo : EIATTR_VRC_CTA_INIT_COUNT
	.align		4
        /*00a4*/ 	.byte	0x02, 0x4a
	.zero		1
	.zero		1


	//----- nvinfo : EIATTR_EXIT_INSTR_OFFSETS
	.align		4
        /*00a8*/ 	.byte	0x04, 0x1c
        /*00aa*/ 	.short	(.L_117 - .L_116)


	//   ....[0]....
.L_116:
        /*00ac*/ 	.word	0x00000250


	//   ....[1]....
        /*00b0*/ 	.word	0x00000cb0


	//----- nvinfo : EIATTR_CBANK_PARAM_SIZE
	.align		4
.L_117:
        /*00b4*/ 	.byte	0x03, 0x19
        /*00b6*/ 	.short	0x0030


	//----- nvinfo : EIATTR_PARAM_CBANK
	.align		4
        /*00b8*/ 	.byte	0x04, 0x0a
        /*00ba*/ 	.short	(.L_119 - .L_118)
	.align		4
.L_118:
        /*00bc*/ 	.word	index@(.nv.constant0.alibi_backward_grad_k_bf16)
        /*00c0*/ 	.short	0x0380
        /*00c2*/ 	.short	0x0030


	//----- nvinfo : EIATTR_SW_WAR
	.align		4
.L_119:
        /*00c4*/ 	.byte	0x04, 0x36
        /*00c6*/ 	.short	(.L_121 - .L_120)
.L_120:
        /*00c8*/ 	.word	0x00000008
.L_121:


//--------------------- .nv.info.alibi_backward_grad_q_bf16 --------------------------
	.section	.nv.info.alibi_backward_grad_q_bf16,"",@"SHT_CUDA_INFO"
	.sectionflags	@""
	.align	4


	//----- nvinfo : EIATTR_CUDA_API_VERSION
	.align		4
        /*0000*/ 	.byte	0x04, 0x37
        /*0002*/ 	.short	(.L_123 - .L_122)
.L_122:
        /*0004*/ 	.word	0x00000082


	//----- nvinfo : EIATTR_KPARAM_INFO
	.align		4
.L_123:
        /*0008*/ 	.byte	0x04, 0x17
        /*000a*/ 	.short	(.L_125 - .L_124)
.L_124:
        /*000c*/ 	.word	0x00000000
        /*0010*/ 	.short	0x0008
        /*0012*/ 	.short	0x002c
        /*0014*/ 	.byte	0x00, 0xf0, 0x11, 0x00


	//----- nvinfo : EIATTR_KPARAM_INFO
	.align		4
.L_125:
        /*0018*/ 	.byte	0x04, 0x17
        /*001a*/ 	.short	(.L_127 - .L_126)
.L_126:
        /*001c*/ 	.word	0x00000000
        /*0020*/ 	.short	0x0007
        /*0022*/ 	.short	0x0028
        /*0024*/ 	.byte	0x00, 0xf0, 0x11, 0x00


	//----- nvinfo : EIATTR_KPARAM_INFO
	.align		4
.L_127:
        /*0028*/ 	.byte	0x04, 0x17
        /*002a*/ 	.short	(.L_129 - .L_128)
.L_128:
        /*002c*/ 	.word	0x00000000
        /*0030*/ 	.short	0x0006
        /*0032*/ 	.short	0x0024
        /*0034*/ 	.byte	0x00, 0xf0, 0x11, 0x00


	//----- nvinfo : EIATTR_KPARAM_INFO
	.align		4
.L_129:
        /*0038*/ 	.byte	0x04, 0x17
        /*003a*/ 	.short	(.L_131 - .L_130)
.L_130:
        /*003c*/ 	.word	0x00000000
        /*0040*/ 	.short	0x0005
        /*0042*/ 	.short	0x0020
        /*0044*/ 	.byte	0x00, 0xf0, 0x11, 0x00


	//----- nvinfo : EIATTR_KPARAM_INFO
	.align		4
.L_131:
        /*0048*/ 	.byte	0x04, 0x17
        /*004a*/ 	.short	(.L_133 - .L_132)
.L_132:
        /*004c*/ 	.word	0x00000000
        /*0050*/ 	.short	0x0004
        /*0052*/ 	.short	0x001c
        /*0054*/ 	.byte	0x00, 0xf0, 0x11, 0x00


	//----- nvinfo : EIATTR_KPARAM_INFO
	.align		4
.L_133:
        /*0058*/ 	.byte	0x04, 0x17
        /*005a*/ 	.short	(.L_135 - .L_134)
.L_134:
        /*005c*/ 	.word	0x00000000
        /*0060*/ 	.short	0x0003
        /*0062*/ 	.short	0x0018
        /*0064*/ 	.byte	0x00, 0xf0, 0x11, 0x00


	//----- nvinfo : EIATTR_KPARAM_INFO
	.align		4
.L_135:
        /*0068*/ 	.byte	0x04, 0x17
        /*006a*/ 	.short	(.L_137 - .L_136)
.L_136:
        /*006c*/ 	.word	0x00000000
        /*0070*/ 	.short	0x0002
        /*0072*/ 	.short	0x0010
        /*0074*/ 	.byte	0x00, 0xf5, 0x21, 0x00


	//----- nvinfo : EIATTR_KPARAM_INFO
	.align		4
.L_137:
        /*0078*/ 	.byte	0x04, 0x17
        /*007a*/ 	.short	(.L_139 - .L_138)
.L_138:
        /*007c*/ 	.word	0x00000000
        /*0080*/ 	.short	0x0001
        /*0082*/ 	.short	0x0008
        /*0084*/ 	.byte	0x00, 0xf5, 0x21, 0x00


	//----- nvinfo : EIATTR_KPARAM_INFO
	.align		4
.L_139:
        /*0088*/ 	.byte	0x04, 0x17
        /*008a*/ 	.short	(.L_141 - .L_140)
.L_140:
        /*008c*/ 	.word	0x00000000
        /*0090*/ 	.short	0x0000
        /*0092*/ 	.short	0x0000
        /*0094*/ 	.byte	0x00, 0xf5, 0x21, 0x00


	//----- nvinfo : EIATTR_SPARSE_MMA_MASK
	.align		4
.L_141:
        /*0098*/ 	.byte	0x03, 0x50
        /*009a*/ 	.short	0x0000


	//----- nvinfo : EIATTR_MAXREG_COUNT
	.align		4
        /*009c*/ 	.byte	0x03, 0x1b
        /*009e*/ 	.short	0x00ff


	//----- nvinfo : EIATTR_MERCURY_ISA_VERSION
	.align		4
        /*00a0*/ 	.byte	0x03, 0x5f
        /*00a2*/ 	.short	0x0101


	//----- nvinfo : EIATTR_VRC_CTA_INIT_COUNT
	.align		4
        /*00a4*/ 	.byte	0x02, 0x4a
	.zero		1
	.zero		1


	//----- nvinfo : EIATTR_EXIT_INSTR_OFFSETS
	.align		4
        /*00a8*/ 	.byte	0x04, 0x1c
        /*00aa*/ 	.short	(.L_143 - .L_142)


	//   ....[0]....
.L_142:
        /*00ac*/ 	.word	0x00000260


	//   ....[1]....
        /*00b0*/ 	.word	0x00000c60


	//----- nvinfo : EIATTR_CBANK_PARAM_SIZE
	.align		4
.L_143:
        /*00b4*/ 	.byte	0x03, 0x19
        /*00b6*/ 	.short	0x0030


	//----- nvinfo : EIATTR_PARAM_CBANK
	.align		4
        /*00b8*/ 	.byte	0x04, 0x0a
        /*00ba*/ 	.short	(.L_145 - .L_144)
	.align		4
.L_144:
        /*00bc*/ 	.word	index@(.nv.constant0.alibi_backward_grad_q_bf16)
        /*00c0*/ 	.short	0x0380
        /*00c2*/ 	.short	0x0030


	//----- nvinfo : EIATTR_SW_WAR
	.align		4
.L_145:
        /*00c4*/ 	.byte	0x04, 0x36
        /*00c6*/ 	.short	(.L_147 - .L_146)
.L_146:
        /*00c8*/ 	.word	0x00000008
.L_147:


//--------------------- .nv.info.alibi_softmax_backward_bf16 --------------------------
	.section	.nv.info.alibi_softmax_backward_bf16,"",@"SHT_CUDA_INFO"
	.sectionflags	@""
	.align	4


	//----- nvinfo : EIATTR_CUDA_API_VERSION
	.align		4
        /*0000*/ 	.byte	0x04, 0x37
        /*0002*/ 	.short	(.L_149 - .L_148)
.L_148:
        /*0004*/ 	.word	0x00000082


	//----- nvinfo : EIATTR_KPARAM_INFO
	.align		4
.L_149:
        /*0008*/ 	.byte	0x04, 0x17
        /*000a*/ 	.short	(.L_151 - .L_150)
.L_150:
        /*000c*/ 	.word	0x00000000
        /*0010*/ 	.short	0x0006
        /*0012*/ 	.short	0x0024
        /*0014*/ 	.byte	0x00, 0xf0, 0x11, 0x00


	//----- nvinfo : EIATTR_KPARAM_INFO
	.align		4
.L_151:
        /*0018*/ 	.byte	0x04, 0x17
        /*001a*/ 	.short	(.L_153 - .L_152)
.L_152:
        /*001c*/ 	.word	0x00000000
        /*0020*/ 	.short	0x0005
        /*0022*/ 	.short	0x0020
        /*0024*/ 	.byte	0x00, 0xf0, 0x11, 0x00


	//----- nvinfo : EIATTR_KPARAM_INFO
	.align		4
.L_153:
        /*0028*/ 	.byte	0x04, 0x17
        /*002a*/ 	.short	(.L_155 - .L_154)
.L_154:
        /*002c*/ 	.word	0x00000000
        /*0030*/ 	.short	0x0004
        /*0032*/ 	.short	0x001c
        /*0034*/ 	.byte	0x00, 0xf0, 0x11, 0x00


	//----- nvinfo : EIATTR_KPARAM_INFO
	.align		4
.L_155:
        /*0038*/ 	.byte	0x04, 0x17
        /*003a*/ 	.short	(.L_157 - .L_156)
.L_156:
        /*003c*/ 	.word	0x00000000
        /*0040*/ 	.short	0x0003
        /*0042*/ 	.short	0x0018
        /*0044*/ 	.byte	0x00, 0xf0, 0x11, 0x00


	//----- nvinfo : EIATTR_KPARAM_INFO
	.align		4
.L_157:
        /*0048*/ 	.byte	0x04, 0x17
        /*004a*/ 	.short	(.L_159 - .L_158)
.L_158:
        /*004c*/ 	.word	0x00000000
        /*0050*/ 	.short	0x0002
        /*0052*/ 	.short	0x0010
        /*0054*/ 	.byte	0x00, 0xf5, 0x21, 0x00


	//----- nvinfo : EIATTR_KPARAM_INFO
	.align		4
.L_159:
        /*0058*/ 	.byte	0x04, 0x17
        /*005a*/ 	.short	(.L_161 - .L_160)
.L_160:
        /*005c*/ 	.word	0x00000000
        /*0060*/ 	.short	0x0001
        /*0062*/ 	.short	0x0008
        /*0064*/ 	.byte	0x00, 0xf5, 0x21, 0x00


	//----- nvinfo : EIATTR_KPARAM_INFO
	.align		4
.L_161:
        /*0068*/ 	.byte	0x04, 0x17
        /*006a*/ 	.short	(.L_163 - .L_162)
.L_162:
        /*006c*/ 	.word	0x00000000
        /*0070*/ 	.short	0x0000
        /*0072*/ 	.short	0x0000
        /*0074*/ 	.byte	0x00, 0xf5, 0x21, 0x00


	//----- nvinfo : EIATTR_SPARSE_MMA_MASK
	.align		4
.L_163:
        /*0078*/ 	.byte	0x03, 0x50
        /*007a*/ 	.short	0x0000


	//----- nvinfo : EIATTR_MAXREG_COUNT
	.align		4
        /*007c*/ 	.byte	0x03, 0x1b
        /*007e*/ 	.short	0x00ff


	//----- nvinfo : EIATTR_NUM_BARRIERS
	.align		4
        /*0080*/ 	.byte	0x02, 0x4c
        /*0082*/ 	.byte	0x01
	.zero		1


	//----- nvinfo : EIATTR_MERCURY_ISA_VERSION
	.align		4
        /*0084*/ 	.byte	0x03, 0x5f
        /*0086*/ 	.short	0x0101


	//----- nvinfo : EIATTR_VRC_CTA_INIT_COUNT
	.align		4
        /*0088*/ 	.byte	0x02, 0x4a
	.zero		1
	.zero		1


	//----- nvinfo : EIATTR_EXIT_INSTR_OFFSETS
	.align		4
        /*008c*/ 	.byte	0x04, 0x1c
        /*008e*/ 	.short	(.L_165 - .L_164)


	//   ....[0]....
.L_164:
        /*0090*/ 	.word	0x000001f0


	//   ....[1]....
        /*0094*/ 	.word	0x00000a30


	//   ....[2]....
        /*0098*/ 	.word	0x00000d90


	//   ....[3]....
        /*009c*/ 	.word	0x00001190


	//----- nvinfo : EIATTR_CRS_STACK_SIZE
	.align		4
.L_165:
        /*00a0*/ 	.byte	0x04, 0x1e
        /*00a2*/ 	.short	(.L_167 - .L_166)
.L_166:
        /*00a4*/ 	.word	0x00000000


	//----- nvinfo : EIATTR_CBANK_PARAM_SIZE
	.align		4
.L_167:
        /*00a8*/ 	.byte	0x03, 0x19
        /*00aa*/ 	.short	0x0028


	//----- nvinfo : EIATTR_PARAM_CBANK
	.align		4
        /*00ac*/ 	.byte	0x04, 0x0a
        /*00ae*/ 	.short	(.L_169 - .L_168)
	.align		4
.L_168:
        /*00b0*/ 	.word	index@(.nv.constant0.alibi_softmax_backward_bf16)
        /*00b4*/ 	.short	0x0380
        /*00b6*/ 	.short	0x0028


	//----- nvinfo : EIATTR_SW_WAR
	.align		4
.L_169:
        /*00b8*/ 	.byte	0x04, 0x36
        /*00ba*/ 	.short	(.L_171 - .L_170)
.L_170:
        /*00bc*/ 	.word	0x00000008
.L_171:


//--------------------- .nv.info.alibi_backward_grad_v_f16 --------------------------
	.section	.nv.info.alibi_backward_grad_v_f16,"",@"SHT_CUDA_INFO"
	.sectionflags	@""
	.align	4


	//----- nvinfo : EIATTR_CUDA_API_VERSION
	.align		4
        /*0000*/ 	.byte	0x04, 0x37
        /*0002*/ 	.short	(.L_173 - .L_172)
.L_172:
        /*0004*/ 	.word	0x00000082


	//----- nvinfo : EIATTR_KPARAM_INFO
	.align		4
.L_173:
        /*0008*/ 	.byte	0x04, 0x17
        /*000a*/ 	.short	(.L_175 - .L_174)
.L_174:
        /*000c*/ 	.word	0x00000000
        /*0010*/ 	.short	0x0007
        /*0012*/ 	.short	0x0028
        /*0014*/ 	.byte	0x00, 0xf0, 0x11, 0x00


	//----- nvinfo : EIATTR_KPARAM_INFO
	.align		4
.L_175:
        /*0018*/ 	.byte	0x04, 0x17
        /*001a*/ 	.short	(.L_177 - .L_176)
.L_176:
        /*001c*/ 	.word	0x00000000
        /*0020*/ 	.short	0x0006
        /*0022*/ 	.short	0x0024
        /*0024*/ 	.byte	0x00, 0xf0, 0x11, 0x00


	//----- nvinfo : EIATTR_KPARAM_INFO
	.align		4
.L_177:
        /*0028*/ 	.byte	0x04, 0x17
        /*002a*/ 	.short	(.L_179 - .L_178)
.L_178:
        /*002c*/ 	.word	0x00000000
        /*0030*/ 	.short	0x0005
        /*0032*/ 	.short	0x0020
        /*0034*/ 	.byte	0x00, 0xf0, 0x11, 0x00


	//----- nvinfo : EIATTR_KPARAM_INFO
	.align		4
.L_179:
        /*0038*/ 	.byte	0x04, 0x17
        /*003a*/ 	.short	(.L_181 - .L_180)
.L_180:
        /*003c*/ 	.word	0x00000000
        /*0040*/ 	.short	0x0004
        /*0042*/ 	.short	0x001c
        /*0044*/ 	.byte	0x00, 0xf0, 0x11, 0x00


	//----- nvinfo : EIATTR_KPARAM_INFO
	.align		4
.L_181:
        /*0048*/ 	.byte	0x04, 0x17
        /*004a*/ 	.short	(.L_183 - .L_182)
.L_182:
        /*004c*/ 	.word	0x00000000
        /*0050*/ 	.short	0x0003
        /*0052*/ 	.short	0x0018
        /*0054*/ 	.byte	0x00, 0xf0, 0x11, 0x00


	//----- nvinfo : EIATTR_KPARAM_INFO
	.align		4
.L_183:
        /*0058*/ 	.byte	0x04, 0x17
        /*005a*/ 	.short	(.L_185 - .L_184)
.L_184:
        /*005c*/ 	.word	0x00000000
        /*0060*/ 	.short	0x0002
        /*0062*/ 	.short	0x0010
        /*0064*/ 	.byte	0x00, 0xf5, 0x21, 0x00


	//----- nvinfo : EIATTR_KPARAM_INFO
	.align		4
.L_185:
        /*0068*/ 	.byte	0x04, 0x17
        /*006a*/ 	.short	(.L_187 - .L_186)
.L_186:
        /*006c*/ 	.word	0x00000000
        /*0070*/ 	.short	0x0001
        /*0072*/ 	.short	0x0008
        /*0074*/ 	.byte	0x00, 0xf5, 0x21, 0x00


	//----- nvinfo : EIATTR_KPARAM_INFO
	.align		4
.L_187:
        /*0078*/ 	.byte	0x04, 0x17
        /*007a*/ 	.short	(.L_189 - .L_188)
.L_188:
        /*007c*/ 	.word	0x00000000
        /*0080*/ 	.short	0x0000
        /*0082*/ 	.short	0x0000
        /*0084*/ 	.byte	0x00, 0xf5, 0x21, 0x00


	//----- nvinfo : EIATTR_SPARSE_MMA_MASK
	.align		4
.L_189:
        /*0088*/ 	.byte	0x03, 0x50
        /*008a*/ 	.short	0x0000


	//----- nvinfo : EIATTR_MAXREG_COUNT
	.align		4
        /*008c*/ 	.byte	0x03, 0x1b
        /*008e*/ 	.short	0x00ff


	//----- nvinfo : EIATTR_MERCURY_ISA_VERSION
	.align		4
        /*0090*/ 	.byte	0x03, 0x5f
        /*0092*/ 	.short	0x0101


	//----- nvinfo : EIATTR_VRC_CTA_INIT_COUNT
	.align		4
        /*0094*/ 	.byte	0x02, 0x4a
	.zero		1
	.zero		1


	//----- nvinfo : EIATTR_EXIT_INSTR_OFFSETS
	.align		4
        /*0098*/ 	.byte	0x04, 0x1c
        /*009a*/ 	.short	(.L_191 - .L_190)


	//   ....[0]....
.L_190:
        /*009c*/ 	.word	0x00000270


	//   ....[1]....
        /*00a0*/ 	.word	0x00000ca0


	//----- nvinfo : EIATTR_CBANK_PARAM_SIZE
	.align		4
.L_191:
        /*00a4*/ 	.byte	0x03, 0x19
        /*00a6*/ 	.short	0x002c


	//----- nvinfo : EIATTR_PARAM_CBANK
	.align		4
        /*00a8*/ 	.byte	0x04, 0x0a
        /*00aa*/ 	.short	(.L_193 - .L_192)
	.align		4
.L_192:
        /*00ac*/ 	.word	index@(.nv.constant0.alibi_backward_grad_v_f16)
        /*00b0*/ 	.short	0x0380
        /*00b2*/ 	.short	0x002c


	//----- nvinfo : EIATTR_SW_WAR
	.align		4
.L_193:
        /*00b4*/ 	.byte	0x04, 0x36
        /*00b6*/ 	.short	(.L_195 - .L_194)
.L_194:
        /*00b8*/ 	.word	0x00000008
.L_195:


//--------------------- .nv.info.alibi_backward_grad_k_f16 --------------------------
	.section	.nv.info.alibi_backward_grad_k_f16,"",@"SHT_CUDA_INFO"
	.sectionflags	@""
	.align	4


	//----- nvinfo : EIATTR_CUDA_API_VERSION
	.align		4
        /*0000*/ 	.byte	0x04, 0x37
        /*0002*/ 	.short	(.L_197 - .L_196)
.L_196:
        /*0004*/ 	.word	0x00000082


	//----- nvinfo : EIATTR_KPARAM_INFO
	.align		4
.L_197:
        /*0008*/ 	.byte	0x04, 0x17
        /*000a*/ 	.short	(.L_199 - .L_198)
.L_198:
        /*000c*/ 	.word	0x00000000
        /*0010*/ 	.short	0x0008
        /*0012*/ 	.short	0x002c
        /*0014*/ 	.byte	0x00, 0xf0, 0x11, 0x00


	//----- nvinfo : EIATTR_KPARAM_INFO
	.align		4
.L_199:
        /*0018*/ 	.byte	0x04, 0x17
        /*001a*/ 	.short	(.L_201 - .L_200)
.L_200:
        /*001c*/ 	.word	0x00000000
        /*0020*/ 	.short	0x0007
        /*0022*/ 	.short	0x0028
        /*0024*/ 	.byte	0x00, 0xf0, 0x11, 0x00


	//----- nvinfo : EIATTR_KPARAM_INFO
	.align		4
.L_201:
        /*0028*/ 	.byte	0x04, 0x17
        /*002a*/ 	.short	(.L_203 - .L_202)
.L_202:
        /*002c*/ 	.word	0x00000000
        /*0030*/ 	.short	0x0006
        /*0032*/ 	.short	0x0024
        /*0034*/ 	.byte	0x00, 0xf0, 0x11, 0x00


	//----- nvinfo : EIATTR_KPARAM_INFO
	.align		4
.L_203:
        /*0038*/ 	.byte	0x04, 0x17
        /*003a*/ 	.short	(.L_205 - .L_204)
.L_204:
        /*003c*/ 	.word	0x00000000
        /*0040*/ 	.short	0x0005
        /*0042*/ 	.short	0x0020
        /*0044*/ 	.byte	0x00, 0xf0, 0x11, 0x00


	//----- nvinfo : EIATTR_KPARAM_INFO
	.align		4
.L_205:
        /*0048*/ 	.byte	0x04, 0x17
        /*004a*/ 	.short	(.L_207 - .L_206)
.L_206:
        /*004c*/ 	.word	0x00000000
        /*0050*/ 	.short	0x0004
        /*0052*/ 	.short	0x001c
        /*0054*/ 	.byte	0x00, 0xf0, 0x11, 0x00


	//----- nvinfo : EIATTR_KPARAM_INFO
	.align		4
.L_207:
        /*0058*/ 	.byte	0x04, 0x17
        /*005a*/ 	.short	(.L_209 - .L_208)
.L_208:
        /*005c*/ 	.word	0x00000000
        /*0060*/ 	.short	0x0003
        /*0062*/ 	.short	0x0018
        /*0064*/ 	.byte	0x00, 0xf0, 0x11, 0x00


	//----- nvinfo : EIATTR_KPARAM_INFO
	.align		4
.L_209:
        /*0068*/ 	.byte	0x04, 0x17
        /*006a*/ 	.short	(.L_211 - .L_210)
.L_210:
        /*006c*/ 	.word	0x00000000
        /*0070*/ 	.short	0x0002
        /*0072*/ 	.short	0x0010
        /*0074*/ 	.byte	0x00, 0xf5, 0x21, 0x00


	//----- nvinfo : EIATTR_KPARAM_INFO
	.align		4
.L_211:
        /*0078*/ 	.byte	0x04, 0x17
        /*007a*/ 	.short	(.L_213 - .L_212)
.L_212:
        /*007c*/ 	.word	0x00000000
        /*0080*/ 	.short	0x0001
        /*0082*/ 	.short	0x0008
        /*0084*/ 	.byte	0x00, 0xf5, 0x21, 0x00


	//----- nvinfo : EIATTR_KPARAM_INFO
	.align		4
.L_213:
        /*0088*/ 	.byte	0x04, 0x17
        /*008a*/ 	.short	(.L_215 - .L_214)
.L_214:
        /*008c*/ 	.word	0x00000000
        /*0090*/ 	.short	0x0000
        /*0092*/ 	.short	0x0000
        /*0094*/ 	.byte	0x00, 0xf5, 0x21, 0x00


	//----- nvinfo : EIATTR_SPARSE_MMA_MASK
	.align		4
.L_215:
        /*0098*/ 	.byte	0x03, 0x50
        /*009a*/ 	.short	0x0000


	//----- nvinfo : EIATTR_MAXREG_COUNT
	.align		4
        /*009c*/ 	.byte	0x03, 0x1b
        /*009e*/ 	.short	0x00ff


	//----- nvinfo : EIATTR_MERCURY_ISA_VERSION
	.align		4
        /*00a0*/ 	.byte	0x03, 0x5f
        /*00a2*/ 	.short	0x0101


	//----- nvinfo : EIATTR_VRC_CTA_INIT_COUNT
	.align		4
        /*00a4*/ 	.byte	0x02, 0x4a
	.zero		1
	.zero		1


	//----- nvinfo : EIATTR_EXIT_INSTR_OFFSETS
	.align		4
        /*00a8*/ 	.byte	0x04, 0x1c
        /*00aa*/ 	.short	(.L_217 - .L_216)


	//   ....[0]....
.L_216:
        /*00ac*/ 	.word	0x00000250


	//   ....[1]....
        /*00b0*/ 	.word	0x00000cb0


	//----- nvinfo : EIATTR_CBANK_PARAM_SIZE
	.align		4
.L_217:
        /*00b4*/ 	.byte	0x03, 0x19
        /*00b6*/ 	.short	0x0030


	//----- nvinfo : EIATTR_PARAM_CBANK
	.align		4
        /*00b8*/ 	.byte	0x04, 0x0a
        /*00ba*/ 	.short	(.L_219 - .L_218)
	.align		4
.L_218:
        /*00bc*/ 	.word	index@(.nv.constant0.alibi_backward_grad_k_f16)
        /*00c0*/ 	.short	0x0380
        /*00c2*/ 	.short	0x0030


	//----- nvinfo : EIATTR_SW_WAR
	.align		4
.L_219:
        /*00c4*/ 	.byte	0x04, 0x36
        /*00c6*/ 	.short	(.L_221 - .L_220)
.L_220:
        /*00c8*/ 	.word	0x00000008
.L_221:


//--------------------- .nv.info.alibi_backward_grad_q_f16 --------------------------
	.section	.nv.info.alibi_backward_grad_q_f16,"",@"SHT_CUDA_INFO"
	.sectionflags	@""
	.align	4


	//----- nvinfo : EIATTR_CUDA_API_VERSION
	.align		4
        /*0000*/ 	.byte	0x04, 0x37
        /*0002*/ 	.short	(.L_223 - .L_222)
.L_222:
        /*0004*/ 	.word	0x00000082


	//----- nvinfo : EIATTR_KPARAM_INFO
	.align		4
.L_223:
        /*0008*/ 	.byte	0x04, 0x17
        /*000a*/ 	.short	(.L_225 - .L_224)
.L_224:
        /*000c*/ 	.word	0x00000000
        /*0010*/ 	.short	0x0008
        /*0012*/ 	.short	0x002c
        /*0014*/ 	.byte	0x00, 0xf0, 0x11, 0x00


	//----- nvinfo : EIATTR_KPARAM_INFO
	.align		4
.L_225:
        /*0018*/ 	.byte	0x04, 0x17
        /*001a*/ 	.short	(.L_227 - .L_226)
.L_226:
        /*001c*/ 	.word	0x00000000
        /*0020*/ 	.short	0x0007
        /*0022*/ 	.short	0x0028
        /*0024*/ 	.byte	0x00, 0xf0, 0x11, 0x00


	//----- nvinfo : EIATTR_KPARAM_INFO
	.align		4
.L_227:
        /*0028*/ 	.byte	0x04, 0x17
        /*002a*/ 	.short	(.L_229 - .L_228)
.L_228:
        /*002c*/ 	.word	0x00000000
        /*0030*/ 	.short	0x0006
        /*0032*/ 	.short	0x0024
        /*0034*/ 	.byte	0x00, 0xf0, 0x11, 0x00


	//----- nvinfo : EIATTR_KPARAM_INFO
	.align		4
.L_229:
        /*0038*/ 	.byte	0x04, 0x17
        /*003a*/ 	.short	(.L_231 - .L_230)
.L_230:
        /*003c*/ 	.word	0x00000000
        /*0040*/ 	.short	0x0005
        /*0042*/ 	.short	0x0020
        /*0044*/ 	.byte	0x00, 0xf0, 0x11, 0x00


	//----- nvinfo : EIATTR_KPARAM_INFO
	.align		4
.L_231:
        /*0048*/ 	.byte	0x04, 0x17
        /*004a*/ 	.short	(.L_233 - .L_232)
.L_232:
        /*004c*/ 	.word	0x00000000
        /*0050*/ 	.short	0x0004
        /*0052*/ 	.short	0x001c
        /*0054*/ 	.byte	0x00, 0xf0, 0x11, 0x00


	//----- nvinfo : EIATTR_KPARAM_INFO
	.align		4
.L_233:
        /*0058*/ 	.byte	0x04, 0x17
        /*005a*/ 	.short	(.L_235 - .L_234)
.L_234:
        /*005c*/ 	.word	0x00000000
        /*0060*/ 	.short	0x0003
        /*0062*/ 	.short	0x0018
        /*0064*/ 	.byte	0x00, 0xf0, 0x11, 0x00


	//----- nvinfo : EIATTR_KPARAM_INFO
	.align		4
.L_235:
        /*0068*/ 	.byte	0x04, 0x17
        /*006a*/ 	.short	(.L_237 - .L_236)
.L_236:
        /*006c*/ 	.word	0x00000000
        /*0070*/ 	.short	0x0002
        /*0072*/ 	.short	0x0010
        /*0074*/ 	.byte	0x00, 0xf5, 0x21, 0x00


	//----- nvinfo : EIATTR_KPARAM_INFO
	.align		4
.L_237:
        /*0078*/ 	.byte	0x04, 0x17
        /*007a*/ 	.short	(.L_239 - .L_238)
.L_238:
        /*007c*/ 	.word	0x00000000
        /*0080*/ 	.short	0x0001
        /*0082*/ 	.short	0x0008
        /*0084*/ 	.byte	0x00, 0xf5, 0x21, 0x00


	//----- nvinfo : EIATTR_KPARAM_INFO
	.align		4
.L_239:
        /*0088*/ 	.byte	0x04, 0x17
        /*008a*/ 	.short	(.L_241 - .L_240)
.L_240:
        /*008c*/ 	.word	0x00000000
        /*0090*/ 	.short	0x0000
        /*0092*/ 	.short	0x0000
        /*0094*/ 	.byte	0x00, 0xf5, 0x21, 0x00


	//----- nvinfo : EIATTR_SPARSE_MMA_MASK
	.align		4
.L_241:
        /*0098*/ 	.byte	0x03, 0x50
        /*009a*/ 	.short	0x0000


	//----- nvinfo : EIATTR_MAXREG_COUNT
	.align		4
        /*009c*/ 	.byte	0x03, 0x1b
        /*009e*/ 	.short	0x00ff


	//----- nvinfo : EIATTR_MERCURY_ISA_VERSION
	.align		4
        /*00a0*/ 	.byte	0x03, 0x5f
        /*00a2*/ 	.short	0x0101


	//----- nvinfo : EIATTR_VRC_CTA_INIT_COUNT
	.align		4
        /*00a4*/ 	.byte	0x02, 0x4a
	.zero		1
	.zero		1


	//----- nvinfo : EIATTR_EXIT_INSTR_OFFSETS
	.align		4
        /*00a8*/ 	.byte	0x04, 0x1c
        /*00aa*/ 	.short	(.L_243 - .L_242)


	//   ....[0]....
.L_242:
        /*00ac*/ 	.word	0x00000260


	//   ....[1]....
        /*00b0*/ 	.word	0x00000c60


	//----- nvinfo : EIATTR_CBANK_PARAM_SIZE
	.align		4
.L_243:
        /*00b4*/ 	.byte	0x03, 0x19
        /*00b6*/ 	.short	0x0030


	//----- nvinfo : EIATTR_PARAM_CBANK
	.align		4
        /*00b8*/ 	.byte	0x04, 0x0a
        /*00ba*/ 	.short	(.L_245 - .L_244)
	.align		4
.L_244:
        /*00bc*/ 	.word	index@(.nv.constant0.alibi_backward_grad_q_f16)
        /*00c0*/ 	.short	0x0380
        /*00c2*/ 	.short	0x0030


	//----- nvinfo : EIATTR_SW_WAR
	.align		4
.L_245:
        /*00c4*/ 	.byte	0x04, 0x36
        /*00c6*/ 	.short	(.L_247 - .L_246)
.L_246:
        /*00c8*/ 	.word	0x00000008
.L_247:


//--------------------- .nv.info.alibi_softmax_backward_f16 --------------------------
	.section	.nv.info.alibi_softmax_backward_f16,"",@"SHT_CUDA_INFO"
	.sectionflags	@""
	.align	4


	//----- nvinfo : EIATTR_CUDA_API_VERSION
	.align		4
        /*0000*/ 	.byte	0x04, 0x37
        /*0002*/ 	.short	(.L_249 - .L_248)
.L_248:
        /*0004*/ 	.word	0x00000082


	//----- nvinfo : EIATTR_KPARAM_INFO
	.align		4
.L_249:
        /*0008*/ 	.byte	0x04, 0x17
        /*000a*/ 	.short	(.L_251 - .L_250)
.L_250:
        /*000c*/ 	.word	0x00000000
        /*0010*/ 	.short	0x0006
        /*0012*/ 	.short	0x0024
        /*0014*/ 	.byte	0x00, 0xf0, 0x11, 0x00


	//----- nvinfo : EIATTR_KPARAM_INFO
	.align		4
.L_251:
        /*0018*/ 	.byte	0x04, 0x17
        /*001a*/ 	.short	(.L_253 - .L_252)
.L_252:
        /*001c*/ 	.word	0x00000000
        /*0020*/ 	.short	0x0005
        /*0022*/ 	.short	0x0020
        /*0024*/ 	.byte	0x00, 0xf0, 0x11, 0x00


	//----- nvinfo : EIATTR_KPARAM_INFO
	.align		4
.L_253:
        /*0028*/ 	.byte	0x04, 0x17
        /*002a*/ 	.short	(.L_255 - .L_254)
.L_254:
        /*002c*/ 	.word	0x00000000
        /*0030*/ 	.short	0x0004
        /*0032*/ 	.short	0x001c
        /*0034*/ 	.byte	0x00, 0xf0, 0x11, 0x00


	//----- nvinfo : EIATTR_KPARAM_INFO
	.align		4
.L_255:
        /*0038*/ 	.byte	0x04, 0x17
        /*003a*/ 	.short	(.L_257 - .L_256)
.L_256:
        /*003c*/ 	.word	0x00000000
        /*0040*/ 	.short	0x0003
        /*0042*/ 	.short	0x0018
        /*0044*/ 	.byte	0x00, 0xf0, 0x11, 0x00


	//----- nvinfo : EIATTR_KPARAM_INFO
	.align		4
.L_257:
        /*0048*/ 	.byte	0x04, 0x17
        /*004a*/ 	.short	(.L_259 - .L_258)
.L_258:
        /*004c*/ 	.word	0x00000000
        /*0050*/ 	.short	0x0002
        /*0052*/ 	.short	0x0010
        /*0054*/ 	.byte	0x00, 0xf5, 0x21, 0x00


	//----- nvinfo : EIATTR_KPARAM_INFO
	.align		4
.L_259:
        /*0058*/ 	.byte	0x04, 0x17
        /*005a*/ 	.short	(.L_261 - .L_260)
.L_260:
        /*005c*/ 	.word	0x00000000
        /*0060*/ 	.short	0x0001
        /*0062*/ 	.short	0x0008
        /*0064*/ 	.byte	0x00, 0xf5, 0x21, 0x00


	//----- nvinfo : EIATTR_KPARAM_INFO
	.align		4
.L_261:
        /*0068*/ 	.byte	0x04, 0x17
        /*006a*/ 	.short	(.L_263 - .L_262)
.L_262:
        /*006c*/ 	.word	0x00000000
        /*0070*/ 	.short	0x0000
        /*0072*/ 	.short	0x0000
        /*0074*/ 	.byte	0x00, 0xf5, 0x21, 0x00


	//----- nvinfo : EIATTR_SPARSE_MMA_MASK
	.align		4
.L_263:
        /*0078*/ 	.byte	0x03, 0x50
        /*007a*/ 	.short	0x0000


	//----- nvinfo : EIATTR_MAXREG_COUNT
	.align		4
        /*007c*/ 	.byte	0x03, 0x1b
        /*007e*/ 	.short	0x00ff


	//----- nvinfo : EIATTR_NUM_BARRIERS
	.align		4
        /*0080*/ 	.byte	0x02, 0x4c
        /*0082*/ 	.byte	0x01
	.zero		1


	//----- nvinfo : EIATTR_MERCURY_ISA_VERSION
	.align		4
        /*0084*/ 	.byte	0x03, 0x5f
        /*0086*/ 	.short	0x0101


	//----- nvinfo : EIATTR_VRC_CTA_INIT_COUNT
	.align		4
        /*0088*/ 	.byte	0x02, 0x4a
	.zero		1
	.zero		1


	//----- nvinfo : EIATTR_EXIT_INSTR_OFFSETS
	.align		4
        /*008c*/ 	.byte	0x04, 0x1c
        /*008e*/ 	.short	(.L_265 - .L_264)


	//   ....[0]....
.L_264:
        /*0090*/ 	.word	0x000001f0


	//   ....[1]....
        /*0094*/ 	.word	0x00000a30


	//   ....[2]....
        /*0098*/ 	.word	0x00000d90


	//   ....[3]....
        /*009c*/ 	.word	0x00001190


	//----- nvinfo : EIATTR_CRS_STACK_SIZE
	.align		4
.L_265:
        /*00a0*/ 	.byte	0x04, 0x1e
        /*00a2*/ 	.short	(.L_267 - .L_266)
.L_266:
        /*00a4*/ 	.word	0x00000000


	//----- nvinfo : EIATTR_CBANK_PARAM_SIZE
	.align		4
.L_267:
        /*00a8*/ 	.byte	0x03, 0x19
        /*00aa*/ 	.short	0x0028


	//----- nvinfo : EIATTR_PARAM_CBANK
	.align		4
        /*00ac*/ 	.byte	0x04, 0x0a
        /*00ae*/ 	.short	(.L_269 - .L_268)
	.align		4
.L_268:
        /*00b0*/ 	.word	index@(.nv.constant0.alibi_softmax_backward_f16)
        /*00b4*/ 	.short	0x0380
        /*00b6*/ 	.short	0x0028


	//----- nvinfo : EIATTR_SW_WAR
	.align		4
.L_269:
        /*00b8*/ 	.byte	0x04, 0x36
        /*00ba*/ 	.short	(.L_271 - .L_270)
.L_270:
        /*00bc*/ 	.word	0x00000008
.L_271:


//--------------------- .nv.info.alibi_backward_grad_v_f32 --------------------------
	.section	.nv.info.alibi_backward_grad_v_f32,"",@"SHT_CUDA_INFO"
	.sectionflags	@""
	.align	4


	//----- nvinfo : EIATTR_CUDA_API_VERSION
	.align		4
        /*0000*/ 	.byte	0x04, 0x37
        /*0002*/ 	.short	(.L_273 - .L_272)
.L_272:
        /*0004*/ 	.word	0x00000082


	//----- nvinfo : EIATTR_KPARAM_INFO
	.align		4
.L_273:
        /*0008*/ 	.byte	0x04, 0x17
        /*000a*/ 	.short	(.L_275 - .L_274)
.L_274:
        /*000c*/ 	.word	0x00000000
        /*0010*/ 	.short	0x0007
        /*0012*/ 	.short	0x0028
        /*0014*/ 	.byte	0x00, 0xf0, 0x11, 0x00


	//----- nvinfo : EIATTR_KPARAM_INFO
	.align		4
.L_275:
        /*0018*/ 	.byte	0x04, 0x17
        /*001a*/ 	.short	(.L_277 - .L_276)
.L_276:
        /*001c*/ 	.word	0x00000000
        /*0020*/ 	.short	0x0006
        /*0022*/ 	.short	0x0024
        /*0024*/ 	.byte	0x00, 0xf0, 0x11, 0x00


	//----- nvinfo : EIATTR_KPARAM_INFO
	.align		4
.L_277:
        /*0028*/ 	.byte	0x04, 0x17
        /*002a*/ 	.short	(.L_279 - .L_278)
.L_278:
        /*002c*/ 	.word	0x00000000
        /*0030*/ 	.short	0x0005
        /*0032*/ 	.short	0x0020
        /*0034*/ 	.byte	0x00, 0xf0, 0x11, 0x00


	//----- nvinfo : EIATTR_KPARAM_INFO
	.align		4
.L_279:
        /*0038*/ 	.byte	0x04, 0x17
        /*003a*/ 	.short	(.L_281 - .L_280)
.L_280:
        /*003c*/ 	.word	0x00000000
        /*0040*/ 	.short	0x0004
        /*0042*/ 	.short	0x001c
        /*0044*/ 	.byte	0x00, 0xf0, 0x11, 0x00


	//----- nvinfo : EIATTR_KPARAM_INFO
	.align		4
.L_281:
        /*0048*/ 	.byte	0x04, 0x17
        /*004a*/ 	.short	(.L_283 - .L_282)
.L_282:
        /*004c*/ 	.word	0x00000000
        /*0050*/ 	.short	0x0003
        /*0052*/ 	.short	0x0018
        /*0054*/ 	.byte	0x00, 0xf0, 0x11, 0x00


	//----- nvinfo : EIATTR_KPARAM_INFO
	.align		4
.L_283:
        /*0058*/ 	.byte	0x04, 0x17
        /*005a*/ 	.short	(.L_285 - .L_284)
.L_284:
        /*005c*/ 	.word	0x00000000
        /*0060*/ 	.short	0x0002
        /*0062*/ 	.short	0x0010
        /*0064*/ 	.byte	0x00, 0xf5, 0x21, 0x00


	//----- nvinfo : EIATTR_KPARAM_INFO
	.align		4
.L_285:
        /*0068*/ 	.byte	0x04, 0x17
        /*006a*/ 	.short	(.L_287 - .L_286)
.L_286:
        /*006c*/ 	.word	0x00000000
        /*0070*/ 	.short	0x0001
        /*0072*/ 	.short	0x0008
        /*0074*/ 	.byte	0x00, 0xf5, 0x21, 0x00


	//----- nvinfo : EIATTR_KPARAM_INFO
	.align		4
.L_287:
        /*0078*/ 	.byte	0x04, 0x17
        /*007a*/ 	.short	(.L_289 - .L_288)
.L_288:
        /*007c*/ 	.word	0x00000000
        /*0080*/ 	.short	0x0000
        /*0082*/ 	.short	0x0000
        /*0084*/ 	.byte	0x00, 0xf5, 0x21, 0x00


	//----- nvinfo : EIATTR_SPARSE_MMA_MASK
	.align		4
.L_289:
        /*0088*/ 	.byte	0x03, 0x50
        /*008a*/ 	.short	0x0000


	//----- nvinfo : EIATTR_MAXREG_COUNT
	.align		4
        /*008c*/ 	.byte	0x03, 0x1b
        /*008e*/ 	.short	0x00ff


	//----- nvinfo : EIATTR_MERCURY_ISA_VERSION
	.align		4
        /*0090*/ 	.byte	0x03, 0x5f
        /*0092*/ 	.short	0x0101


	//----- nvinfo : EIATTR_VRC_CTA_INIT_COUNT
	.align		4
        /*0094*/ 	.byte	0x02, 0x4a
	.zero		1
	.zero		1


	//----- nvinfo : EIATTR_EXIT_INSTR_OFFSETS
	.align		4
        /*0098*/ 	.byte	0x04, 0x1c
        /*009a*/ 	.short	(.L_291 - .L_290)


	//   ....[0]....
.L_290:
        /*009c*/ 	.word	0x00000270


	//   ....[1]....
        /*00a0*/ 	.word	0x00000ac0


	//----- nvinfo : EIATTR_CBANK_PARAM_SIZE
	.align		4
.L_291:
        /*00a4*/ 	.byte	0x03, 0x19
        /*00a6*/ 	.short	0x002c


	//----- nvinfo : EIATTR_PARAM_CBANK
	.align		4
        /*00a8*/ 	.byte	0x04, 0x0a
        /*00aa*/ 	.short	(.L_293 - .L_292)
	.align		4
.L_292:
        /*00ac*/ 	.word	index@(.nv.constant0.alibi_backward_grad_v_f32)
        /*00b0*/ 	.short	0x0380
        /*00b2*/ 	.short	0x002c


	//----- nvinfo : EIATTR_SW_WAR
	.align		4
.L_293:
        /*00b4*/ 	.byte	0x04, 0x36
        /*00b6*/ 	.short	(.L_295 - .L_294)
.L_294:
        /*00b8*/ 	.word	0x00000008
.L_295:


//--------------------- .nv.info.alibi_backward_grad_k_f32 --------------------------
	.section	.nv.info.alibi_backward_grad_k_f32,"",@"SHT_CUDA_INFO"
	.sectionflags	@""
	.align	4


	//----- nvinfo : EIATTR_CUDA_API_VERSION
	.align		4
        /*0000*/ 	.byte	0x04, 0x37
        /*0002*/ 	.short	(.L_297 - .L_296)
.L_296:
        /*0004*/ 	.word	0x00000082


	//----- nvinfo : EIATTR_KPARAM_INFO
	.align		4
.L_297:
        /*0008*/ 	.byte	0x04, 0x17
        /*000a*/ 	.short	(.L_299 - .L_298)
.L_298:
        /*000c*/ 	.word	0x00000000
        /*0010*/ 	.short	0x0008
        /*0012*/ 	.short	0x002c
        /*0014*/ 	.byte	0x00, 0xf0, 0x11, 0x00


	//----- nvinfo : EIATTR_KPARAM_INFO
	.align		4
.L_299:
        /*0018*/ 	.byte	0x04, 0x17
        /*001a*/ 	.short	(.L_301 - .L_300)
.L_300:
        /*001c*/ 	.word	0x00000000
        /*0020*/ 	.short	0x0007
        /*0022*/ 	.short	0x0028
        /*0024*/ 	.byte	0x00, 0xf0, 0x11, 0x00


	//----- nvinfo : EIATTR_KPARAM_INFO
	.align		4
.L_301:
        /*0028*/ 	.byte	0x04, 0x17
        /*002a*/ 	.short	(.L_303 - .L_302)
.L_302:
        /*002c*/ 	.word	0x00000000
        /*0030*/ 	.short	0x0006
        /*0032*/ 	.short	0x0024
        /*0034*/ 	.byte	0x00, 0xf0, 0x11, 0x00


	//----- nvinfo : EIATTR_KPARAM_INFO
	.align		4
.L_303:
        /*0038*/ 	.byte	0x04, 0x17
        /*003a*/ 	.short	(.L_305 - .L_304)
.L_304:
        /*003c*/ 	.word	0x00000000
        /*0040*/ 	.short	0x0005
        /*0042*/ 	.short	0x0020
        /*0044*/ 	.byte	0x00, 0xf0, 0x11, 0x00


	//----- nvinfo : EIATTR_KPARAM_INFO
	.align		4
.L_305:
        /*0048*/ 	.byte	0x04, 0x17
        /*004a*/ 	.short	(.L_307 - .L_306)
.L_306:
        /*004c*/ 	.word	0x00000000
        /*0050*/ 	.short	0x0004
        /*0052*/ 	.short	0x001c
        /*0054*/ 	.byte	0x00, 0xf0, 0x11, 0x00


	//----- nvinfo : EIATTR_KPARAM_INFO
	.align		4
.L_307:
        /*0058*/ 	.byte	0x04, 0x17
        /*005a*/ 	.short	(.L_309 - .L_308)
.L_308:
        /*005c*/ 	.word	0x00000000
        /*0060*/ 	.short	0x0003
        /*0062*/ 	.short	0x0018
        /*0064*/ 	.byte	0x00, 0xf0, 0x11, 0x00


	//----- nvinfo : EIATTR_KPARAM_INFO
	.align		4
.L_309:
        /*0068*/ 	.byte	0x04, 0x17
        /*006a*/ 	.short	(.L_311 - .L_310)
.L_310:
        /*006c*/ 	.word	0x00000000
        /*0070*/ 	.short	0x0002
        /*0072*/ 	.short	0x0010
        /*0074*/ 	.byte	0x00, 0xf5, 0x21, 0x00


	//----- nvinfo : EIATTR_KPARAM_INFO
	.align		4
.L_311:
        /*0078*/ 	.byte	0x04, 0x17
        /*007a*/ 	.short	(.L_313 - .L_312)
.L_312:
        /*007c*/ 	.word	0x00000000
        /*0080*/ 	.short	0x0001
        /*0082*/ 	.short	0x0008
        /*0084*/ 	.byte	0x00, 0xf5, 0x21, 0x00


	//----- nvinfo : EIATTR_KPARAM_INFO
	.align		4
.L_313:
        /*0088*/ 	.byte	0x04, 0x17
        /*008a*/ 	.short	(.L_315 - .L_314)
.L_314:
        /*008c*/ 	.word	0x00000000
        /*0090*/ 	.short	0x0000
        /*0092*/ 	.short	0x0000
        /*0094*/ 	.byte	0x00, 0xf5, 0x21, 0x00


	//----- nvinfo : EIATTR_SPARSE_MMA_MASK
	.align		4
.L_315:
        /*0098*/ 	.byte	0x03, 0x50
        /*009a*/ 	.short	0x0000


	//----- nvinfo : EIATTR_MAXREG_COUNT
	.align		4
        /*009c*/ 	.byte	0x03, 0x1b
        /*009e*/ 	.short	0x00ff


	//----- nvinfo : EIATTR_MERCURY_ISA_VERSION
	.align		4
        /*00a0*/ 	.byte	0x03, 0x5f
        /*00a2*/ 	.short	0x0101


	//----- nvinfo : EIATTR_VRC_CTA_INIT_COUNT
	.align		4
        /*00a4*/ 	.byte	0x02, 0x4a
	.zero		1
	.zero		1


	//----- nvinfo : EIATTR_EXIT_INSTR_OFFSETS
	.align		4
        /*00a8*/ 	.byte	0x04, 0x1c
        /*00aa*/ 	.short	(.L_317 - .L_316)


	//   ....[0]....
.L_316:
        /*00ac*/ 	.word	0x00000250


	//   ....[1]....
        /*00b0*/ 	.word	0x00000ac0


	//----- nvinfo : EIATTR_CBANK_PARAM_SIZE
	.align		4
.L_317:
        /*00b4*/ 	.byte	0x03, 0x19
        /*00b6*/ 	.short	0x0030


	//----- nvinfo : EIATTR_PARAM_CBANK
	.align		4
        /*00b8*/ 	.byte	0x04, 0x0a
        /*00ba*/ 	.short	(.L_319 - .L_318)
	.align		4
.L_318:
        /*00bc*/ 	.word	index@(.nv.constant0.alibi_backward_grad_k_f32)
        /*00c0*/ 	.short	0x0380
        /*00c2*/ 	.short	0x0030


	//----- nvinfo : EIATTR_SW_WAR
	.align		4
.L_319:
        /*00c4*/ 	.byte	0x04, 0x36
        /*00c6*/ 	.short	(.L_321 - .L_320)
.L_320:
        /*00c8*/ 	.word	0x00000008
.L_321:


//--------------------- .nv.info.alibi_backward_grad_q_f32 --------------------------
	.section	.nv.info.alibi_backward_grad_q_f32,"",@"SHT_CUDA_INFO"
	.sectionflags	@""
	.align	4


	//----- nvinfo : EIATTR_CUDA_API_VERSION
	.align		4
        /*0000*/ 	.byte	0x04, 0x37
        /*0002*/ 	.short	(.L_323 - .L_322)
.L_322:
        /*0004*/ 	.word	0x00000082


	//----- nvinfo : EIATTR_KPARAM_INFO
	.align		4
.L_323:
        /*0008*/ 	.byte	0x04, 0x17
        /*000a*/ 	.short	(.L_325 - .L_324)
.L_324:
        /*000c*/ 	.word	0x00000000
        /*0010*/ 	.short	0x0008
        /*0012*/ 	.short	0x002c
        /*0014*/ 	.byte	0x00, 0xf0, 0x11, 0x00


	//----- nvinfo : EIATTR_KPARAM_INFO
	.align		4
.L_325:
        /*0018*/ 	.byte	0x04, 0x17
        /*001a*/ 	.short	(.L_327 - .L_326)
.L_326:
        /*001c*/ 	.word	0x00000000
        /*0020*/ 	.short	0x0007
        /*0022*/ 	.short	0x0028
        /*0024*/ 	.byte	0x00, 0xf0, 0x11, 0x00


	//----- nvinfo : EIATTR_KPARAM_INFO
	.align		4
.L_327:
        /*0028*/ 	.byte	0x04, 0x17
        /*002a*/ 	.short	(.L_329 - .L_328)
.L_328:
        /*002c*/ 	.word	0x00000000
        /*0030*/ 	.short	0x0006
        /*0032*/ 	.short	0x0024
        /*0034*/ 	.byte	0x00, 0xf0, 0x11, 0x00


	//----- nvinfo : EIATTR_KPARAM_INFO
	.align		4
.L_329:
        /*0038*/ 	.byte	0x04, 0x17
        /*003a*/ 	.short	(.L_331 - .L_330)
.L_330:
        /*003c*/ 	.word	0x00000000
        /*0040*/ 	.short	0x0005
        /*0042*/ 	.short	0x0020
        /*0044*/ 	.byte	0x00, 0xf0, 0x11, 0x00


	//----- nvinfo : EIATTR_KPARAM_INFO
	.align		4
.L_331:
        /*0048*/ 	.byte	0x04, 0x17
        /*004a*/ 	.short	(.L_333 - .L_332)
.L_332:
        /*004c*/ 	.word	0x00000000
        /*0050*/ 	.short	0x0004
        /*0052*/ 	.short	0x001c
        /*0054*/ 	.byte	0x00, 0xf0, 0x11, 0x00


	//----- nvinfo : EIATTR_KPARAM_INFO
	.align		4
.L_333:
        /*0058*/ 	.byte	0x04, 0x17
        /*005a*/ 	.short	(.L_335 - .L_334)
.L_334:
        /*005c*/ 	.word	0x00000000
        /*0060*/ 	.short	0x0003
        /*0062*/ 	.short	0x0018
        /*0064*/ 	.byte	0x00, 0xf0, 0x11, 0x00


	//----- nvinfo : EIATTR_KPARAM_INFO
	.align		4
.L_335:
        /*0068*/ 	.byte	0x04, 0x17
        /*006a*/ 	.short	(.L_337 - .L_336)
.L_336:
        /*006c*/ 	.word	0x00000000
        /*0070*/ 	.short	0x0002
        /*0072*/ 	.short	0x0010
        /*0074*/ 	.byte	0x00, 0xf5, 0x21, 0x00


	//----- nvinfo : EIATTR_KPARAM_INFO
	.align		4
.L_337:
        /*0078*/ 	.byte	0x04, 0x17
        /*007a*/ 	.short	(.L_339 - .L_338)
.L_338:
        /*007c*/ 	.word	0x00000000
        /*0080*/ 	.short	0x0001
        /*0082*/ 	.short	0x0008
        /*0084*/ 	.byte	0x00, 0xf5, 0x21, 0x00


	//----- nvinfo : EIATTR_KPARAM_INFO
	.align		4
.L_339:
        /*0088*/ 	.byte	0x04, 0x17
        /*008a*/ 	.short	(.L_341 - .L_340)
.L_340:
        /*008c*/ 	.word	0x00000000
        /*0090*/ 	.short	0x0000
        /*0092*/ 	.short	0x0000
        /*0094*/ 	.byte	0x00, 0xf5, 0x21, 0x00


	//----- nvinfo : EIATTR_SPARSE_MMA_MASK
	.align		4
.L_341:
        /*0098*/ 	.byte	0x03, 0x50
        /*009a*/ 	.short	0x0000


	//----- nvinfo : EIATTR_MAXREG_COUNT
	.align		4
        /*009c*/ 	.byte	0x03, 0x1b
        /*009e*/ 	.short	0x00ff


	//----- nvinfo : EIATTR_MERCURY_ISA_VERSION
	.align		4
        /*00a0*/ 	.byte	0x03, 0x5f
        /*00a2*/ 	.short	0x0101


	//----- nvinfo : EIATTR_VRC_CTA_INIT_COUNT
	.align		4
        /*00a4*/ 	.byte	0x02, 0x4a
	.zero		1
	.zero		1


	//----- nvinfo : EIATTR_EXIT_INSTR_OFFSETS
	.align		4
        /*00a8*/ 	.byte	0x04, 0x1c
        /*00aa*/ 	.short	(.L_343 - .L_342)


	//   ....[0]....
.L_342:
        /*00ac*/ 	.word	0x00000260


	//   ....[1]....
        /*00b0*/ 	.word	0x00000a70


	//----- nvinfo : EIATTR_CBANK_PARAM_SIZE
	.align		4
.L_343:
        /*00b4*/ 	.byte	0x03, 0x19
        /*00b6*/ 	.short	0x0030


	//----- nvinfo : EIATTR_PARAM_CBANK
	.align		4
        /*00b8*/ 	.byte	0x04, 0x0a
        /*00ba*/ 	.short	(.L_345 - .L_344)
	.align		4
.L_344:
        /*00bc*/ 	.word	index@(.nv.constant0.alibi_backward_grad_q_f32)
        /*00c0*/ 	.short	0x0380
        /*00c2*/ 	.short	0x0030


	//----- nvinfo : EIATTR_SW_WAR
	.align		4
.L_345:
        /*00c4*/ 	.byte	0x04, 0x36
        /*00c6*/ 	.short	(.L_347 - .L_346)
.L_346:
        /*00c8*/ 	.word	0x00000008
.L_347:


//--------------------- .nv.info.alibi_softmax_backward_f32 --------------------------
	.section	.nv.info.alibi_softmax_backward_f32,"",@"SHT_CUDA_INFO"
	.sectionflags	@""
	.align	4


	//----- nvinfo : EIATTR_CUDA_API_VERSION
	.align		4
        /*0000*/ 	.byte	0x04, 0x37
        /*0002*/ 	.short	(.L_349 - .L_348)
.L_348:
        /*0004*/ 	.word	0x00000082


	//----- nvinfo : EIATTR_KPARAM_INFO
	.align		4
.L_349:
        /*0008*/ 	.byte	0x04, 0x17
        /*000a*/ 	.short	(.L_351 - .L_350)
.L_350:
        /*000c*/ 	.word	0x00000000
        /*0010*/ 	.short	0x0006
        /*0012*/ 	.short	0x0024
        /*0014*/ 	.byte	0x00, 0xf0, 0x11, 0x00


	//----- nvinfo : EIATTR_KPARAM_INFO
	.align		4
.L_351:
        /*0018*/ 	.byte	0x04, 0x17
        /*001a*/ 	.short	(.L_353 - .L_352)
.L_352:
        /*001c*/ 	.word	0x00000000
        /*0020*/ 	.short	0x0005
        /*0022*/ 	.short	0x0020
        /*0024*/ 	.byte	0x00, 0xf0, 0x11, 0x00


	//----- nvinfo : EIATTR_KPARAM_INFO
	.align		4
.L_353:
        /*0028*/ 	.byte	0x04, 0x17
        /*002a*/ 	.short	(.L_355 - .L_354)
.L_354:
        /*002c*/ 	.word	0x00000000
        /*0030*/ 	.short	0x0004
        /*0032*/ 	.short	0x001c
        /*0034*/ 	.byte	0x00, 0xf0, 0x11, 0x00


	//----- nvinfo : EIATTR_KPARAM_INFO
	.align		4
.L_355:
        /*0038*/ 	.byte	0x04, 0x17
        /*003a*/ 	.short	(.L_357 - .L_356)
.L_356:
        /*003c*/ 	.word	0x00000000
        /*0040*/ 	.short	0x0003
        /*0042*/ 	.short	0x0018
        /*0044*/ 	.byte	0x00, 0xf0, 0x11, 0x00


	//----- nvinfo : EIATTR_KPARAM_INFO
	.align		4
.L_357:
        /*0048*/ 	.byte	0x04, 0x17
        /*004a*/ 	.short	(.L_359 - .L_358)
.L_358:
        /*004c*/ 	.word	0x00000000
        /*0050*/ 	.short	0x0002
        /*0052*/ 	.short	0x0010
        /*0054*/ 	.byte	0x00, 0xf5, 0x21, 0x00


	//----- nvinfo : EIATTR_KPARAM_INFO
	.align		4
.L_359:
        /*0058*/ 	.byte	0x04, 0x17
        /*005a*/ 	.short	(.L_361 - .L_360)
.L_360:
        /*005c*/ 	.word	0x00000000
        /*0060*/ 	.short	0x0001
        /*0062*/ 	.short	0x0008
        /*0064*/ 	.byte	0x00, 0xf5, 0x21, 0x00


	//----- nvinfo : EIATTR_KPARAM_INFO
	.align		4
.L_361:
        /*0068*/ 	.byte	0x04, 0x17
        /*006a*/ 	.short	(.L_363 - .L_362)
.L_362:
        /*006c*/ 	.word	0x00000000
        /*0070*/ 	.short	0x0000
        /*0072*/ 	.short	0x0000
        /*0074*/ 	.byte	0x00, 0xf5, 0x21, 0x00


	//----- nvinfo : EIATTR_SPARSE_MMA_MASK
	.align		4
.L_363:
        /*0078*/ 	.byte	0x03, 0x50
        /*007a*/ 	.short	0x0000


	//----- nvinfo : EIATTR_MAXREG_COUNT
	.align		4
        /*007c*/ 	.byte	0x03, 0x1b
        /*007e*/ 	.short	0x00ff


	//----- nvinfo : EIATTR_NUM_BARRIERS
	.align		4
        /*0080*/ 	.byte	0x02, 0x4c
        /*0082*/ 	.byte	0x01
	.zero		1


	//----- nvinfo : EIATTR_MERCURY_ISA_VERSION
	.align		4
        /*0084*/ 	.byte	0x03, 0x5f
        /*0086*/ 	.short	0x0101


	//----- nvinfo : EIATTR_VRC_CTA_INIT_COUNT
	.align		4
        /*0088*/ 	.byte	0x02, 0x4a
	.zero		1
	.zero		1


	//----- nvinfo : EIATTR_EXIT_INSTR_OFFSETS
	.align		4
        /*008c*/ 	.byte	0x04, 0x1c
        /*008e*/ 	.short	(.L_365 - .L_364)


	//   ....[0]....
.L_364:
        /*0090*/ 	.word	0x000001f0


	//   ....[1]....
        /*0094*/ 	.word	0x00000990


	//   ....[2]....
        /*0098*/ 	.word	0x00000cc0


	//   ....[3]....
        /*009c*/ 	.word	0x00000fe0


	//----- nvinfo : EIATTR_CRS_STACK_SIZE
	.align		4
.L_365:
        /*00a0*/ 	.byte	0x04, 0x1e
        /*00a2*/ 	.short	(.L_367 - .L_366)
.L_366:
        /*00a4*/ 	.word	0x00000000


	//----- nvinfo : EIATTR_CBANK_PARAM_SIZE
	.align		4
.L_367:
        /*00a8*/ 	.byte	0x03, 0x19
        /*00aa*/ 	.short	0x0028


	//----- nvinfo : EIATTR_PARAM_CBANK
	.align		4
        /*00ac*/ 	.byte	0x04, 0x0a
        /*00ae*/ 	.short	(.L_369 - .L_368)
	.align		4
.L_368:
        /*00b0*/ 	.word	index@(.nv.constant0.alibi_softmax_backward_f32)
        /*00b4*/ 	.short	0x0380
        /*00b6*/ 	.short	0x0028


	//----- nvinfo : EIATTR_SW_WAR
	.align		4
.L_369:
        /*00b8*/ 	.byte	0x04, 0x36
        /*00ba*/ 	.short	(.L_371 - .L_370)
.L_370:
        /*00bc*/ 	.word	0x00000008
.L_371:


//--------------------- .nv.callgraph             --------------------------
	.section	.nv.callgraph,"",@"SHT_CUDA_CALLGRAPH"
	.align	4
	.sectionentsize	8
	.align		4
        /*0000*/ 	.word	0x00000000
	.align		4
        /*0004*/ 	.word	0xffffffff
	.align		4
        /*0008*/ 	.word	0x00000000
	.align		4
        /*000c*/ 	.word	0xfffffffe
	.align		4
        /*0010*/ 	.word	0x00000000
	.align		4
        /*0014*/ 	.word	0xfffffffd
	.align		4
        /*0018*/ 	.word	0x00000000
	.align		4
        /*001c*/ 	.word	0xfffffffc


//--------------------- .text.alibi_backward_grad_v_bf16 --------------------------
	.section	.text.alibi_backward_grad_v_bf16,"ax",@progbits
	.align	128
        .global         alibi_backward_grad_v_bf16
        .type           alibi_backward_grad_v_bf16,@function
        .size           alibi_backward_grad_v_bf16,(.L_x_84 - alibi_backward_grad_v_bf16)
        .other          alibi_backward_grad_v_bf16,@"STO_CUDA_ENTRY STV_DEFAULT"
alibi_backward_grad_v_bf16:
.text.alibi_backward_grad_v_bf16:
[----:B------:R-:W-:Y:S08]  /*0000*/  LDC R1, c[0x0][0x37c] ;  /* 0x0000df00ff017b82 */ /* 0x000ff00000000800 */
[----:B------:R-:W0:Y:S01]  /*0010*/  LDC R7, c[0x0][0x39c] ;  /* 0x0000e700ff077b82 */ /* 0x000e220000000800 */
[----:B------:R-:W1:Y:S01]  /*0020*/  S2R R0, SR_CTAID.Z ;  /* 0x0000000000007919 */ /* 0x000e620000002700 */
[----:B------:R-:W2:Y:S01]  /*0030*/  LDCU UR5, c[0x0][0x360] ;  /* 0x00006c00ff0577ac */ /* 0x000ea20008000800 */
[----:B------:R-:W3:Y:S01]  /*0040*/  S2R R11, SR_TID.X ;  /* 0x00000000000b7919 */ /* 0x000ee20000002100 */
[----:B------:R-:W4:Y:S04]  /*0050*/  LDCU UR7, c[0x0][0x398] ;  /* 0x00007300ff0777ac */ /* 0x000f280008000800 */
[----:B------:R-:W2:Y:S08]  /*0060*/  S2UR UR4, SR_CTAID.X ;  /* 0x00000000000479c3 */ /* 0x000eb00000002500 */
[----:B------:R-:W5:Y:S01]  /*0070*/  S2UR UR6, SR_CTAID.Y ;  /* 0x00000000000679c3 */ /* 0x000f620000002600 */
[----:B0-----:R-:W-:-:S04]  /*0080*/  IABS R6, R7 ;  /* 0x0000000700067213 */ /* 0x001fc80000000000 */
[----:B------:R-:W0:Y:S01]  /*0090*/  I2F.RP R4, R6 ;  /* 0x0000000600047306 */ /* 0x000e220000209400 */
[----:B--2---:R-:W-:Y:S01]  /*00a0*/  UIMAD UR4, UR4, UR5, URZ ;  /* 0x00000005040472a4 */ /* 0x004fe2000f8e02ff */
[----:B-1----:R-:W-:-:S06]  /*00b0*/  IABS R8, R0 ;  /* 0x0000000000087213 */ /* 0x002fcc0000000000 */
[----:B0-----:R-:W0:Y:S02]  /*00c0*/  MUFU.RCP R4, R4 ;  /* 0x0000000400047308 */ /* 0x001e240000001000 */
[----:B0-----:R-:W-:-:S06]  /*00d0*/  IADD3 R2, PT, PT, R4, 0xffffffe, RZ ;  /* 0x0ffffffe04027810 */ /* 0x001fcc0007ffe0ff */
[----:B------:R0:W1:Y:S02]  /*00e0*/  F2I.FTZ.U32.TRUNC.NTZ R3, R2 ;  /* 0x0000000200037305 */ /* 0x000064000021f000 */
[----:B0-----:R-:W-:Y:S01]  /*00f0*/  HFMA2 R2, -RZ, RZ, 0, 0 ;  /* 0x00000000ff027431 */ /* 0x001fe200000001ff */
[----:B-1----:R-:W-:-:S05]  /*0100*/  IADD3 R5, PT, PT, RZ, -R3, RZ ;  /* 0x80000003ff057210 */ /* 0x002fca0007ffe0ff */
[----:B------:R-:W-:-:S04]  /*0110*/  IMAD R5, R5, R6, RZ ;  /* 0x0000000605057224 */ /* 0x000fc800078e02ff */
[----:B------:R-:W-:Y:S01]  /*0120*/  IMAD.HI.U32 R3, R3, R5, R2 ;  /* 0x0000000503037227 */ /* 0x000fe200078e0002 */
[----:B------:R-:W-:Y:S02]  /*0130*/  MOV R5, R8 ;  /* 0x0000000800057202 */ /* 0x000fe40000000f00 */
[----:B------:R-:W-:-:S03]  /*0140*/  LOP3.LUT R2, R0, R7, RZ, 0x3c, !PT ;  /* 0x0000000700027212 */ /* 0x000fc600078e3cff */
[----:B------:R-:W-:Y:S01]  /*0150*/  IMAD.HI.U32 R4, R3, R5, RZ ;  /* 0x0000000503047227 */ /* 0x000fe200078e00ff */
[----:B------:R-:W-:Y:S02]  /*0160*/  ISETP.GE.AND P1, PT, R2, RZ, PT ;  /* 0x000000ff0200720c */ /* 0x000fe40003f26270 */
[----:B---3--:R-:W-:Y:S02]  /*0170*/  IADD3 R2, PT, PT, R11, UR4, RZ ;  /* 0x000000040b027c10 */ /* 0x008fe4000fffe0ff */
[----:B------:R-:W-:-:S05]  /*0180*/  IADD3 R3, PT, PT, -R4, RZ, RZ ;  /* 0x000000ff04037210 */ /* 0x000fca0007ffe1ff */
[C---:B------:R-:W-:Y:S02]  /*0190*/  IMAD R3, R6.reuse, R3, R5 ;  /* 0x0000000306037224 */ /* 0x040fe400078e0205 */
[----:B------:R-:W0:Y:S03]  /*01a0*/  LDC R5, c[0x0][0x3a8] ;  /* 0x0000ea00ff057b82 */ /* 0x000e260000000800 */
[----:B------:R-:W-:-:S13]  /*01b0*/  ISETP.GT.U32.AND P2, PT, R6, R3, PT ;  /* 0x000000030600720c */ /* 0x000fda0003f44070 */
[-C--:B------:R-:W-:Y:S02]  /*01c0*/  @!P2 IADD3 R3, PT, PT, R3, -R6.reuse, RZ ;  /* 0x800000060303a210 */ /* 0x080fe40007ffe0ff */
[----:B------:R-:W-:Y:S02]  /*01d0*/  @!P2 IADD3 R4, PT, PT, R4, 0x1, RZ ;  /* 0x000000010404a810 */ /* 0x000fe40007ffe0ff */
[----:B------:R-:W-:Y:S02]  /*01e0*/  ISETP.GE.U32.AND P0, PT, R3, R6, PT ;  /* 0x000000060300720c */ /* 0x000fe40003f06070 */
[----:B------:R-:W5:Y:S01]  /*01f0*/  LDC R3, c[0x0][0x3a4] ;  /* 0x0000e900ff037b82 */ /* 0x000f620000000800 */
[----:B------:R-:W-:-:S10]  /*0200*/  ISETP.NE.AND P2, PT, R7, RZ, PT ;  /* 0x000000ff0700720c */ /* 0x000fd40003f45270 */
[----:B------:R-:W-:-:S04]  /*0210*/  @P0 IADD3 R4, PT, PT, R4, 0x1, RZ ;  /* 0x0000000104040810 */ /* 0x000fc80007ffe0ff */
[----:B------:R-:W-:Y:S02]  /*0220*/  @!P1 IADD3 R4, PT, PT, -R4, RZ, RZ ;  /* 0x000000ff04049210 */ /* 0x000fe40007ffe1ff */
[----:B------:R-:W-:-:S04]  /*0230*/  @!P2 LOP3.LUT R4, RZ, R7, RZ, 0x33, !PT ;  /* 0x00000007ff04a212 */ /* 0x000fc800078e33ff */
[----:B----4-:R-:W-:-:S04]  /*0240*/  ISETP.GE.AND P0, PT, R4, UR7, PT ;  /* 0x0000000704007c0c */ /* 0x010fc8000bf06270 */
[----:B-----5:R-:W-:-:S04]  /*0250*/  ISETP.LE.OR P0, PT, R3, UR6, P0 ;  /* 0x0000000603007c0c */ /* 0x020fc80008703670 */
[----:B0-----:R-:W-:-:S13]  /*0260*/  ISETP.GE.OR P0, PT, R2, R5, P0 ;  /* 0x000000050200720c */ /* 0x001fda0000706670 */
[----:B------:R-:W-:Y:S05]  /*0270*/  @P0 EXIT ;  /* 0x000000000000094d */ /* 0x000fea0003800000 */
[----:B------:R-:W0:Y:S01]  /*0280*/  LDC R7, c[0x0][0x3a0] ;  /* 0x0000e800ff077b82 */ /* 0x000e220000000800 */
[----:B------:R-:W1:Y:S01]  /*0290*/  LDCU.64 UR8, c[0x0][0x358] ;  /* 0x00006b00ff0877ac */ /* 0x000e620008000a00 */
[----:B------:R-:W-:Y:S02]  /*02a0*/  MOV R9, RZ ;  /* 0x000000ff00097202 */ /* 0x000fe40000000f00 */
[----:B0-----:R-:W-:-:S13]  /*02b0*/  ISETP.GE.AND P0, PT, R7, 0x1, PT ;  /* 0x000000010700780c */ /* 0x001fda0003f06270 */
[----:B-1----:R-:W-:Y:S05]  /*02c0*/  @!P0 BRA `(.L_x_0) ;  /* 0x00000008005c8947 */ /* 0x002fea0003800000 */
[C---:B------:R-:W-:Y:S02]  /*02d0*/  ISETP.GE.U32.AND P0, PT, R7.reuse, 0x8, PT ;  /* 0x000000080700780c */ /* 0x040fe40003f06070 */
[----:B------:R-:W-:Y:S02]  /*02e0*/  CS2R R8, SRZ ;  /* 0x0000000000087805 */ /* 0x000fe4000001ff00 */
[----:B------:R-:W-:-:S04]  /*02f0*/  LOP3.LUT R6, R7, 0x7, RZ, 0xc0, !PT ;  /* 0x0000000707067812 */ /* 0x000fc800078ec0ff */
[----:B------:R-:W-:-:S05]  /*0300*/  ISETP.NE.AND P1, PT, R6, RZ, PT ;  /* 0x000000ff0600720c */ /* 0x000fca0003f25270 */
[----:B------:R-:W-:Y:S08]  /*0310*/  @!P0 BRA `(.L_x_1) ;  /* 0x00000004001c8947 */ /* 0x000ff00003800000 */
[C---:B------:R-:W-:Y:S01]  /*0320*/  IMAD R4, R0.reuse, R5, RZ ;  /* 0x0000000500047224 */ /* 0x040fe200078e02ff */
[----:B------:R-:W-:Y:S01]  /*0330*/  LOP3.LUT R8, R7, 0x7ffffff8, RZ, 0xc0, !PT ;  /* 0x7ffffff807087812 */ /* 0x000fe200078ec0ff */
[----:B------:R-:W-:Y:S02]  /*0340*/  IMAD R10, R0, R3, RZ ;  /* 0x00000003000a7224 */ /* 0x000fe400078e02ff */
[----:B------:R-:W-:Y:S02]  /*0350*/  HFMA2 R9, -RZ, RZ, 0, 0 ;  /* 0x00000000ff097431 */ /* 0x000fe400000001ff */
[-C--:B------:R-:W-:Y:S01]  /*0360*/  IMAD R4, R4, R7.reuse, R11 ;  /* 0x0000000704047224 */ /* 0x080fe200078e020b */
[----:B------:R-:W-:Y:S01]  /*0370*/  IADD3 R12, PT, PT, -R8, RZ, RZ ;  /* 0x000000ff080c7210 */ /* 0x000fe20007ffe1ff */
[----:B------:R-:W-:-:S03]  /*0380*/  IMAD R10, R10, R7, UR6 ;  /* 0x000000060a0a7e24 */ /* 0x000fc6000f8e0207 */
[----:B------:R-:W-:-:S07]  /*0390*/  IADD3 R4, PT, PT, R4, UR4, RZ ;  /* 0x0000000404047c10 */ /* 0x000fce000fffe0ff */
.L_x_2:
[----:B------:R-:W0:Y:S08]  /*03a0*/  LDC.64 R28, c[0x0][0x388] ;  /* 0x0000e200ff1c7b82 */ /* 0x000e300000000a00 */
[----:B------:R-:W1:Y:S01]  /*03b0*/  LDC.64 R18, c[0x0][0x380] ;  /* 0x0000e000ff127b82 */ /* 0x000e620000000a00 */
[----:B0-----:R-:W-:-:S05]  /*03c0*/  IMAD.WIDE R28, R4, 0x2, R28 ;  /* 0x00000002041c7825 */ /* 0x001fca00078e021c */
[----:B------:R0:W2:Y:S01]  /*03d0*/  LDG.E.U16.CONSTANT R22, desc[UR8][R28.64] ;  /* 0x000000081c167981 */ /* 0x0000a2000c1e9500 */
[----:B-1----:R-:W-:-:S05]  /*03e0*/  IMAD.WIDE R18, R10, 0x2, R18 ;  /* 0x000000020a127825 */ /* 0x002fca00078e0212 */
[----:B------:R-:W3:Y:S01]  /*03f0*/  LDG.E.U16.CONSTANT R13, desc[UR8][R18.64] ;  /* 0x00000008120d7981 */ /* 0x000ee2000c1e9500 */
[----:B------:R-:W-:-:S04]  /*0400*/  IMAD.WIDE R16, R3, 0x2, R18 ;  /* 0x0000000203107825 */ /* 0x000fc800078e0212 */
[----:B0-----:R-:W-:Y:S01]  /*0410*/  IMAD.WIDE R28, R5, 0x2, R28 ;  /* 0x00000002051c7825 */ /* 0x001fe200078e021c */
[----:B------:R0:W4:Y:S03]  /*0420*/  LDG.E.U16.CONSTANT R11, desc[UR8][R16.64] ;  /* 0x00000008100b7981 */ /* 0x000126000c1e9500 */
[----:B------:R-:W-:Y:S01]  /*0430*/  IMAD.WIDE R24, R3, 0x2, R16 ;  /* 0x0000000203187825 */ /* 0x000fe200078e0210 */
[----:B------:R-:W5:Y:S03]  /*0440*/  LDG.E.U16.CONSTANT R27, desc[UR8][R28.64] ;  /* 0x000000081c1b7981 */ /* 0x000f66000c1e9500 */
[----:B------:R-:W-:-:S04]  /*0450*/  IMAD.WIDE R20, R5, 0x2, R28 ;  /* 0x0000000205147825 */ /* 0x000fc800078e021c */
[----:B------:R-:W-:Y:S02]  /*0460*/  IMAD.WIDE R14, R3, 0x2, R24 ;  /* 0x00000002030e7825 */ /* 0x000fe400078e0218 */
[----:B------:R-:W5:Y:S02]  /*0470*/  LDG.E.U16.CONSTANT R24, desc[UR8][R24.64] ;  /* 0x0000000818187981 */ /* 0x000f64000c1e9500 */
[----:B0-----:R-:W-:Y:S02]  /*0480*/  IMAD.WIDE R16, R5, 0x2, R20 ;  /* 0x0000000205107825 */ /* 0x001fe400078e0214 */
[----:B------:R0:W5:Y:S02]  /*0490*/  LDG.E.U16.CONSTANT R26, desc[UR8][R14.64] ;  /* 0x000000080e1a7981 */ /* 0x000164000c1e9500 */
[C---:B------:R-:W-:Y:S02]  /*04a0*/  IMAD.WIDE R18, R3.reuse, 0x2, R14 ;  /* 0x0000000203127825 */ /* 0x040fe400078e020e */
[----:B------:R-:W5:Y:S02]  /*04b0*/  LDG.E.U16.CONSTANT R25, desc[UR8][R20.64] ;  /* 0x0000000814197981 */ /* 0x000f64000c1e9500 */
[----:B0-----:R-:W-:-:S05]  /*04c0*/  IMAD.WIDE R14, R3, 0x2, R18 ;  /* 0x00000002030e7825 */ /* 0x001fca00078e0212 */
[----:B------:R0:W5:Y:S02]  /*04d0*/  LDG.E.U16.CONSTANT R20, desc[UR8][R14.64] ;  /* 0x000000080e147981 */ /* 0x000164000c1e9500 */
[----:B0-----:R-:W-:-:S04]  /*04e0*/  IMAD.WIDE R14, R3, 0x2, R14 ;  /* 0x00000002030e7825 */ /* 0x001fc800078e020e */
[----:B--2---:R-:W-:Y:S02]  /*04f0*/  HADD2.F32 R23, -RZ, R22.H0_H0 ;  /* 0x20000016ff177230 */ /* 0x004fe40000004100 */
[----:B------:R0:W2:Y:S01]  /*0500*/  LDG.E.U16.CONSTANT R22, desc[UR8][R18.64] ;  /* 0x0000000812167981 */ /* 0x0000a2000c1e9500 */
[----:B---3--:R-:W-:Y:S02]  /*0510*/  HADD2.F32 R13, -RZ, R13.H0_H0 ;  /* 0x2000000dff0d7230 */ /* 0x008fe40000004100 */
[----:B0-----:R-:W-:-:S04]  /*0520*/  IMAD.WIDE R18, R5, 0x2, R16 ;  /* 0x0000000205127825 */ /* 0x001fc800078e0210 */
[----:B------:R-:W-:Y:S02]  /*0530*/  FFMA R28, R13, R23, R9 ;  /* 0x000000170d1c7223 */ /* 0x000fe40000000009 */
[----:B------:R0:W3:Y:S04]  /*0540*/  LDG.E.U16.CONSTANT R23, desc[UR8][R16.64] ;  /* 0x0000000810177981 */ /* 0x0000e8000c1e9500 */
[----:B------:R1:W3:Y:S04]  /*0550*/  LDG.E.U16.CONSTANT R21, desc[UR8][R18.64] ;  /* 0x0000000812157981 */ /* 0x0002e8000c1e9500 */
[----:B------:R4:W3:Y:S01]  /*0560*/  LDG.E.U16.CONSTANT R9, desc[UR8][R14.64] ;  /* 0x000000080e097981 */ /* 0x0008e2000c1e9500 */
[----:B0-----:R-:W-:-:S05]  /*0570*/  IMAD.WIDE R16, R5, 0x2, R18 ;  /* 0x0000000205107825 */ /* 0x001fca00078e0212 */
[----:B------:R-:W3:Y:S01]  /*0580*/  LDG.E.U16.CONSTANT R13, desc[UR8][R16.64] ;  /* 0x00000008100d7981 */ /* 0x000ee2000c1e9500 */
[----:B-1----:R-:W-:-:S04]  /*0590*/  IMAD.WIDE R18, R5, 0x2, R16 ;  /* 0x0000000205127825 */ /* 0x002fc800078e0210 */
[----:B----4-:R-:W-:Y:S01]  /*05a0*/  IMAD.WIDE R14, R3, 0x2, R14 ;  /* 0x00000002030e7825 */ /* 0x010fe200078e020e */
[----:B------:R0:W4:Y:S04]  /*05b0*/  LDG.E.U16.CONSTANT R16, desc[UR8][R18.64] ;  /* 0x0000000812107981 */ /* 0x000128000c1e9500 */
[----:B------:R1:W4:Y:S01]  /*05c0*/  LDG.E.U16.CONSTANT R29, desc[UR8][R14.64] ;  /* 0x000000080e1d7981 */ /* 0x000322000c1e9500 */
[----:B0-----:R-:W-:-:S06]  /*05d0*/  IMAD.WIDE R18, R5, 0x2, R18 ;  /* 0x0000000205127825 */ /* 0x001fcc00078e0212 */
[----:B------:R-:W4:Y:S01]  /*05e0*/  LDG.E.U16.CONSTANT R18, desc[UR8][R18.64] ;  /* 0x0000000812127981 */ /* 0x000f22000c1e9500 */
[----:B------:R-:W-:Y:S02]  /*05f0*/  HADD2.F32 R11, -RZ, R11.H0_H0 ;  /* 0x2000000bff0b7230 */ /* 0x000fe40000004100 */
[----:B-----5:R-:W-:Y:S02]  /*0600*/  HADD2.F32 R27, -RZ, R27.H0_H0 ;  /* 0x2000001bff1b7230 */ /* 0x020fe40000004100 */
[----:B------:R-:W-:Y:S02]  /*0610*/  HADD2.F32 R24, -RZ, R24.H0_H0 ;  /* 0x20000018ff187230 */ /* 0x000fe40000004100 */
[----:B------:R-:W-:Y:S02]  /*0620*/  HADD2.F32 R25, -RZ, R25.H0_H0 ;  /* 0x20000019ff197230 */ /* 0x000fe40000004100 */
[----:B------:R-:W-:Y:S01]  /*0630*/  FFMA R11, R11, R27, R28 ;  /* 0x0000001b0b0b7223 */ /* 0x000fe2000000001c */
[----:B------:R-:W-:Y:S01]  /*0640*/  HADD2.F32 R26, -RZ, R26.H0_H0 ;  /* 0x2000001aff1a7230 */ /* 0x000fe20000004100 */
[----:B------:R-:W-:-:S02]  /*0650*/  IADD3 R12, PT, PT, R12, 0x8, RZ ;  /* 0x000000080c0c7810 */ /* 0x000fc40007ffe0ff */
[----:B------:R-:W-:Y:S02]  /*0660*/  FFMA R11, R24, R25, R11 ;  /* 0x00000019180b7223 */ /* 0x000fe4000000000b */
[----:B------:R-:W-:Y:S01]  /*0670*/  ISETP.NE.AND P0, PT, R12, RZ, PT ;  /* 0x000000ff0c00720c */ /* 0x000fe20003f05270 */
[----:B------:R-:W-:Y:S01]  /*0680*/  HADD2.F32 R20, -RZ, R20.H0_H0 ;  /* 0x20000014ff147230 */ /* 0x000fe20000004100 */
[----:B------:R-:W-:Y:S02]  /*0690*/  LEA R10, R3, R10, 0x3 ;  /* 0x0000000a030a7211 */ /* 0x000fe400078e18ff */
[----:B------:R-:W-:Y:S01]  /*06a0*/  LEA R4, R5, R4, 0x3 ;  /* 0x0000000405047211 */ /* 0x000fe200078e18ff */
[----:B--2---:R-:W-:Y:S02]  /*06b0*/  HADD2.F32 R22, -RZ, R22.H0_H0 ;  /* 0x20000016ff167230 */ /* 0x004fe40000004100 */
[----:B---3--:R-:W-:Y:S02]  /*06c0*/  HADD2.F32 R23, -RZ, R23.H0_H0 ;  /* 0x20000017ff177230 */ /* 0x008fe40000004100 */
[----:B------:R-:W-:-:S03]  /*06d0*/  HADD2.F32 R21, -RZ, R21.H0_H0 ;  /* 0x20000015ff157230 */ /* 0x000fc60000004100 */
[----:B------:R-:W-:-:S04]  /*06e0*/  FFMA R11, R26, R23, R11 ;  /* 0x000000171a0b7223 */ /* 0x000fc8000000000b */
[----:B------:R-:W-:Y:S01]  /*06f0*/  FFMA R11, R22, R21, R11 ;  /* 0x00000015160b7223 */ /* 0x000fe2000000000b */
[----:B-1----:R-:W-:Y:S02]  /*0700*/  HADD2.F32 R14, -RZ, R9.H0_H0 ;  /* 0x20000009ff0e7230 */ /* 0x002fe40000004100 */
[----:B------:R-:W-:-:S05]  /*0710*/  HADD2.F32 R13, -RZ, R13.H0_H0 ;  /* 0x2000000dff0d7230 */ /* 0x000fca0000004100 */
[----:B------:R-:W-:Y:S01]  /*0720*/  FFMA R11, R20, R13, R11 ;  /* 0x0000000d140b7223 */ /* 0x000fe2000000000b */
[----:B----4-:R-:W-:Y:S02]  /*0730*/  HADD2.F32 R16, -RZ, R16.H0_H0 ;  /* 0x20000010ff107230 */ /* 0x010fe40000004100 */
[----:B------:R-:W-:-:S03]  /*0740*/  HADD2.F32 R20, -RZ, R29.H0_H0 ;  /* 0x2000001dff147230 */ /* 0x000fc60000004100 */
[----:B------:R-:W-:Y:S01]  /*0750*/  FFMA R11, R14, R16, R11 ;  /* 0x000000100e0b7223 */ /* 0x000fe2000000000b */
[----:B------:R-:W-:-:S05]  /*0760*/  HADD2.F32 R18, -RZ, R18.H0_H0 ;  /* 0x20000012ff127230 */ /* 0x000fca0000004100 */
[----:B------:R-:W-:Y:S01]  /*0770*/  FFMA R9, R20, R18, R11 ;  /* 0x0000001214097223 */ /* 0x000fe2000000000b */
[----:B------:R-:W-:Y:S06]  /*0780*/  @P0 BRA `(.L_x_2) ;  /* 0xfffffffc00040947 */ /* 0x000fec000383ffff */
.L_x_1:
[----:B------:R-:W-:Y:S05]  /*0790*/  @!P1 BRA `(.L_x_0) ;  /* 0x0000000400289947 */ /* 0x000fea0003800000 */
[----:B------:R-:W-:Y:S02]  /*07a0*/  ISETP.GE.U32.AND P0, PT, R6, 0x4, PT ;  /* 0x000000040600780c */ /* 0x000fe40003f06070 */
[----:B------:R-:W-:-:S04]  /*07b0*/  LOP3.LUT R26, R7, 0x3, RZ, 0xc0, !PT ;  /* 0x00000003071a7812 */ /* 0x000fc800078ec0ff */
[----:B------:R-:W-:-:S07]  /*07c0*/  ISETP.NE.AND P1, PT, R26, RZ, PT ;  /* 0x000000ff1a00720c */ /* 0x000fce0003f25270 */
[----:B------:R-:W-:Y:S06]  /*07d0*/  @!P0 BRA `(.L_x_3) ;  /* 0x0000000000888947 */ /* 0x000fec0003800000 */
[----:B------:R-:W0:Y:S01]  /*07e0*/  LDC.64 R22, c[0x0][0x380] ;  /* 0x0000e000ff167b82 */ /* 0x000e220000000a00 */
[----:B------:R-:W-:-:S04]  /*07f0*/  IMAD R4, R0, R7, R8 ;  /* 0x0000000700047224 */ /* 0x000fc800078e0208 */
[C---:B------:R-:W-:Y:S02]  /*0800*/  IMAD R11, R4.reuse, R3, UR6 ;  /* 0x00000006040b7e24 */ /* 0x040fe4000f8e0203 */
[----:B------:R-:W-:Y:S01]  /*0810*/  IMAD R13, R4, R5, R2 ;  /* 0x00000005040d7224 */ /* 0x000fe200078e0202 */
[----:B------:R-:W1:Y:S01]  /*0820*/  LDC.64 R24, c[0x0][0x388] ;  /* 0x0000e200ff187b82 */ /* 0x000e620000000a00 */
[----:B0-----:R-:W-:-:S05]  /*0830*/  IMAD.WIDE R22, R11, 0x2, R22 ;  /* 0x000000020b167825 */ /* 0x001fca00078e0216 */
[----:B------:R-:W2:Y:S01]  /*0840*/  LDG.E.U16.CONSTANT R4, desc[UR8][R22.64] ;  /* 0x0000000816047981 */ /* 0x000ea2000c1e9500 */
[----:B------:R-:W-:-:S04]  /*0850*/  IMAD.WIDE R10, R3, 0x2, R22 ;  /* 0x00000002030a7825 */ /* 0x000fc800078e0216 */
[----:B-1----:R-:W-:-:S04]  /*0860*/  IMAD.WIDE R24, R13, 0x2, R24 ;  /* 0x000000020d187825 */ /* 0x002fc800078e0218 */
[----:B------:R-:W-:Y:S02]  /*0870*/  IMAD.WIDE R12, R5, 0x2, R24 ;  /* 0x00000002050c7825 */ /* 0x000fe400078e0218 */
[----:B------:R-:W3:Y:S02]  /*0880*/  LDG.E.U16.CONSTANT R24, desc[UR8][R24.64] ;  /* 0x0000000818187981 */ /* 0x000ee4000c1e9500 */
[----:B------:R-:W-:Y:S02]  /*0890*/  IMAD.WIDE R16, R3, 0x2, R10 ;  /* 0x0000000203107825 */ /* 0x000fe400078e020a */
[----:B------:R-:W4:Y:S02]  /*08a0*/  LDG.E.U16.CONSTANT R10, desc[UR8][R10.64] ;  /* 0x000000080a0a7981 */ /* 0x000f24000c1e9500 */
[----:B------:R-:W-:Y:S02]  /*08b0*/  IMAD.WIDE R14, R5, 0x2, R12 ;  /* 0x00000002050e7825 */ /* 0x000fe400078e020c */
[----:B------:R-:W5:Y:S02]  /*08c0*/  LDG.E.U16.CONSTANT R12, desc[UR8][R12.64] ;  /* 0x000000080c0c7981 */ /* 0x000f64000c1e9500 */
[----:B------:R-:W-:-:S02]  /*08d0*/  IMAD.WIDE R18, R3, 0x2, R16 ;  /* 0x0000000203127825 */ /* 0x000fc400078e0210 */
[----:B------:R-:W5:Y:S02]  /*08e0*/  LDG.E.U16.CONSTANT R27, desc[UR8][R16.64] ;  /* 0x00000008101b7981 */ /* 0x000f64000c1e9500 */
[----:B------:R-:W-:Y:S02]  /*08f0*/  IMAD.WIDE R20, R5, 0x2, R14 ;  /* 0x0000000205147825 */ /* 0x000fe400078e020e */
[----:B------:R-:W5:Y:S04]  /*0900*/  LDG.E.U16.CONSTANT R14, desc[UR8][R14.64] ;  /* 0x000000080e0e7981 */ /* 0x000f68000c1e9500 */
[----:B------:R-:W5:Y:S04]  /*0910*/  LDG.E.U16.CONSTANT R18, desc[UR8][R18.64] ;  /* 0x0000000812127981 */ /* 0x000f68000c1e9500 */
[----:B------:R-:W5:Y:S01]  /*0920*/  LDG.E.U16.CONSTANT R20, desc[UR8][R20.64] ;  /* 0x0000000814147981 */ /* 0x000f62000c1e9500 */
[----:B------:R-:W-:Y:S01]  /*0930*/  IADD3 R8, PT, PT, R8, 0x4, RZ ;  /* 0x0000000408087810 */ /* 0x000fe20007ffe0ff */
[----:B--2---:R-:W-:-:S02]  /*0940*/  HADD2.F32 R4, -RZ, R4.H0_H0 ;  /* 0x20000004ff047230 */ /* 0x004fc40000004100 */
[----:B---3--:R-:W-:Y:S02]  /*0950*/  HADD2.F32 R24, -RZ, R24.H0_H0 ;  /* 0x20000018ff187230 */ /* 0x008fe40000004100 */
[----:B----4-:R-:W-:-:S03]  /*0960*/  HADD2.F32 R23, -RZ, R10.H0_H0 ;  /* 0x2000000aff177230 */ /* 0x010fc60000004100 */
[----:B------:R-:W-:Y:S01]  /*0970*/  FFMA R4, R4, R24, R9 ;  /* 0x0000001804047223 */ /* 0x000fe20000000009 */
[----:B-----5:R-:W-:Y:S02]  /*0980*/  HADD2.F32 R6, -RZ, R12.H0_H0 ;  /* 0x2000000cff067230 */ /* 0x020fe40000004100 */
[----:B------:R-:W-:-:S03]  /*0990*/  HADD2.F32 R27, -RZ, R27.H0_H0 ;  /* 0x2000001bff1b7230 */ /* 0x000fc60000004100 */
[----:B------:R-:W-:Y:S01]  /*09a0*/  FFMA R4, R23, R6, R4 ;  /* 0x0000000617047223 */ /* 0x000fe20000000004 */
[----:B------:R-:W-:Y:S02]  /*09b0*/  HADD2.F32 R9, -RZ, R14.H0_H0 ;  /* 0x2000000eff097230 */ /* 0x000fe40000004100 */
[----:B------:R-:W-:-:S03]  /*09c0*/  HADD2.F32 R6, -RZ, R18.H0_H0 ;  /* 0x20000012ff067230 */ /* 0x000fc60000004100 */
[----:B------:R-:W-:Y:S01]  /*09d0*/  FFMA R9, R27, R9, R4 ;  /* 0x000000091b097223 */ /* 0x000fe20000000004 */
[----:B------:R-:W-:-:S05]  /*09e0*/  HADD2.F32 R10, -RZ, R20.H0_H0 ;  /* 0x20000014ff0a7230 */ /* 0x000fca0000004100 */
[----:B------:R-:W-:-:S07]  /*09f0*/  FFMA R9, R6, R10, R9 ;  /* 0x0000000a06097223 */ /* 0x000fce0000000009 */
.L_x_3:
[----:B------:R-:W-:Y:S05]  /*0a00*/  @!P1 BRA `(.L_x_0) ;  /* 0x00000000008c9947 */ /* 0x000fea0003800000 */
[----:B------:R-:W0:Y:S01]  /*0a10*/  LDC.64 R16, c[0x0][0x380] ;  /* 0x0000e000ff107b82 */ /* 0x000e220000000a00 */
[----:B------:R-:W-:Y:S02]  /*0a20*/  ISETP.NE.AND P0, PT, R26, 0x1, PT ;  /* 0x000000011a00780c */ /* 0x000fe40003f05270 */
[----:B------:R-:W-:-:S04]  /*0a30*/  LOP3.LUT R4, R7, 0x1, RZ, 0xc0, !PT ;  /* 0x0000000107047812 */ /* 0x000fc800078ec0ff */
[----:B------:R-:W-:Y:S01]  /*0a40*/  ISETP.NE.U32.AND P1, PT, R4, 0x1, PT ;  /* 0x000000010400780c */ /* 0x000fe20003f25070 */
[----:B------:R-:W1:Y:S06]  /*0a50*/  LDC.64 R14, c[0x0][0x388] ;  /* 0x0000e200ff0e7b82 */ /* 0x000e6c0000000a00 */
[----:B------:R-:W-:Y:S01]  /*0a60*/  @P0 IMAD R4, R0, R7, R8 ;  /* 0x0000000700040224 */ /* 0x000fe200078e0208 */
[----:B------:R-:W-:Y:S01]  /*0a70*/  @P0 IADD3 R8, PT, PT, R8, 0x2, RZ ;  /* 0x0000000208080810 */ /* 0x000fe20007ffe0ff */
[----:B------:R-:W2:Y:S02]  /*0a80*/  LDC.64 R12, c[0x0][0x380] ;  /* 0x0000e000ff0c7b82 */ /* 0x000ea40000000a00 */
[----:B------:R-:W-:-:S02]  /*0a90*/  @P0 IMAD R19, R4, R3, UR6 ;  /* 0x0000000604130e24 */ /* 0x000fc4000f8e0203 */
[----:B------:R-:W-:Y:S02]  /*0aa0*/  @P0 IMAD R21, R4, R5, R2 ;  /* 0x0000000504150224 */ /* 0x000fe400078e0202 */
[----:B------:R-:W-:Y:S02]  /*0ab0*/  @!P1 IMAD R8, R0, R7, R8 ;  /* 0x0000000700089224 */ /* 0x000fe400078e0208 */
[----:B------:R-:W3:Y:S01]  /*0ac0*/  LDC.64 R10, c[0x0][0x388] ;  /* 0x0000e200ff0a7b82 */ /* 0x000ee20000000a00 */
[----:B0-----:R-:W-:-:S04]  /*0ad0*/  @P0 IMAD.WIDE R16, R19, 0x2, R16 ;  /* 0x0000000213100825 */ /* 0x001fc800078e0210 */
[----:B-1----:R-:W-:Y:S01]  /*0ae0*/  @P0 IMAD.WIDE R6, R21, 0x2, R14 ;  /* 0x0000000215060825 */ /* 0x002fe200078e020e */
[----:B------:R-:W4:Y:S03]  /*0af0*/  @P0 LDG.E.U16.CONSTANT R4, desc[UR8][R16.64] ;  /* 0x0000000810040981 */ /* 0x000f26000c1e9500 */
[----:B------:R-:W-:-:S04]  /*0b00*/  @P0 IMAD.WIDE R18, R3, 0x2, R16 ;  /* 0x0000000203120825 */ /* 0x000fc800078e0210 */
[C---:B------:R-:W-:Y:S02]  /*0b10*/  @!P1 IMAD R21, R8.reuse, R3, UR6 ;  /* 0x0000000608159e24 */ /* 0x040fe4000f8e0203 */
[----:B------:R-:W-:Y:S01]  /*0b20*/  @!P1 IMAD R23, R8, R5, R2 ;  /* 0x0000000508179224 */ /* 0x000fe200078e0202 */
[----:B------:R-:W5:Y:S01]  /*0b30*/  @P0 LDG.E.U16.CONSTANT R18, desc[UR8][R18.64] ;  /* 0x0000000812120981 */ /* 0x000f62000c1e9500 */
[----:B------:R-:W-:-:S03]  /*0b40*/  @P0 IMAD.WIDE R14, R5, 0x2, R6 ;  /* 0x00000002050e0825 */ /* 0x000fc600078e0206 */
[----:B------:R-:W5:Y:S01]  /*0b50*/  @P0 LDG.E.U16.CONSTANT R6, desc[UR8][R6.64] ;  /* 0x0000000806060981 */ /* 0x000f62000c1e9500 */
[----:B--2---:R-:W-:-:S03]  /*0b60*/  @!P1 IMAD.WIDE R12, R21, 0x2, R12 ;  /* 0x00000002150c9825 */ /* 0x004fc600078e020c */
[----:B------:R-:W2:Y:S01]  /*0b70*/  @P0 LDG.E.U16.CONSTANT R14, desc[UR8][R14.64] ;  /* 0x000000080e0e0981 */ /* 0x000ea2000c1e9500 */
[----:B---3--:R-:W-:-:S03]  /*0b80*/  @!P1 IMAD.WIDE R10, R23, 0x2, R10 ;  /* 0x00000002170a9825 */ /* 0x008fc600078e020a */
[----:B------:R-:W3:Y:S04]  /*0b90*/  @!P1 LDG.E.U16.CONSTANT R12, desc[UR8][R12.64] ;  /* 0x000000080c0c9981 */ /* 0x000ee8000c1e9500 */
[----:B------:R-:W3:Y:S01]  /*0ba0*/  @!P1 LDG.E.U16.CONSTANT R10, desc[UR8][R10.64] ;  /* 0x000000080a0a9981 */ /* 0x000ee2000c1e9500 */
[----:B----4-:R-:W-:Y:S02]  /*0bb0*/  @P0 HADD2.F32 R4, -RZ, R4.H0_H0 ;  /* 0x20000004ff040230 */ /* 0x010fe40000004100 */
[----:B-----5:R-:W-:Y:S02]  /*0bc0*/  @P0 HADD2.F32 R17, -RZ, R18.H0_H0 ;  /* 0x20000012ff110230 */ /* 0x020fe40000004100 */
[----:B------:R-:W-:Y:S02]  /*0bd0*/  @P0 HADD2.F32 R8, -RZ, R6.H0_H0 ;  /* 0x20000006ff080230 */ /* 0x000fe40000004100 */
[----:B--2---:R-:W-:-:S03]  /*0be0*/  @P0 HADD2.F32 R16, -RZ, R14.H0_H0 ;  /* 0x2000000eff100230 */ /* 0x004fc60000004100 */
[----:B------:R-:W-:Y:S01]  /*0bf0*/  @P0 FFMA R8, R4, R8, R9 ;  /* 0x0000000804080223 */ /* 0x000fe20000000009 */
[----:B---3--:R-:W-:-:S03]  /*0c00*/  @!P1 HADD2.F32 R4, -RZ, R12.H0_H0 ;  /* 0x2000000cff049230 */ /* 0x008fc60000004100 */
[----:B------:R-:W-:Y:S01]  /*0c10*/  @P0 FFMA R9, R17, R16, R8 ;  /* 0x0000001011090223 */ /* 0x000fe20000000008 */
[----:B------:R-:W-:-:S05]  /*0c20*/  @!P1 HADD2.F32 R6, -RZ, R10.H0_H0 ;  /* 0x2000000aff069230 */ /* 0x000fca0000004100 */
[----:B------:R-:W-:-:S07]  /*0c30*/  @!P1 FFMA R9, R4, R6, R9 ;  /* 0x0000000604099223 */ /* 0x000fce0000000009 */
.L_x_0:
[----:B------:R-:W0:Y:S01]  /*0c40*/  LDC.64 R6, c[0x0][0x390] ;  /* 0x0000e400ff067b82 */ /* 0x000e220000000a00 */
[----:B------:R-:W-:Y:S01]  /*0c50*/  IMAD R0, R0, R3, UR6 ;  /* 0x0000000600007e24 */ /* 0x000fe2000f8e0203 */
[----:B------:R-:W-:-:S03]  /*0c60*/  F2FP.F16.F32.PACK_AB R9, RZ, R9 ;  /* 0x00000009ff09723e */ /* 0x000fc600000000ff */
[----:B------:R-:W-:-:S04]  /*0c70*/  IMAD R3, R0, R5, R2 ;  /* 0x0000000500037224 */ /* 0x000fc800078e0202 */
[----:B0-----:R-:W-:-:S05]  /*0c80*/  IMAD.WIDE R2, R3, 0x2, R6 ;  /* 0x0000000203027825 */ /* 0x001fca00078e0206 */
[----:B------:R-:W-:Y:S01]  /*0c90*/  STG.E.U16 desc[UR8][R2.64], R9 ;  /* 0x0000000902007986 */ /* 0x000fe2000c101508 */
[----:B------:R-:W-:Y:S05]  /*0ca0*/  EXIT ;  /* 0x000000000000794d */ /* 0x000fea0003800000 */
.L_x_4:
[----:B------:R-:W-:-:S00]  /*0cb0*/  BRA `(.L_x_4) ;  /* 0xfffffffc00fc7947 */ /* 0x000fc0000383ffff */
[----:B------:R-:W-:-:S00]  /*0cc0*/  NOP ;  /* 0x0000000000007918 */ /* 0x000fc00000000000 */
        /* <DEDUP_REMOVED lines=11> */
.L_x_84:


//--------------------- .text.alibi_backward_grad_k_bf16 --------------------------
	.section	.text.alibi_backward_grad_k_bf16,"ax",@progbits
	.align	128
        .global         alibi_backward_grad_k_bf16
        .type           alibi_backward_grad_k_bf16,@function
        .size           alibi_backward_grad_k_bf16,(.L_x_85 - alibi_backward_grad_k_bf16)
        .other          alibi_backward_grad_k_bf16,@"STO_CUDA_ENTRY STV_DEFAULT"
alibi_backward_grad_k_bf16:
.text.alibi_backward_grad_k_bf16:
[----:B------:R-:W-:Y:S08]  /*0000*/  LDC R1, c[0x0][0x37c] ;  /* 0x0000df00ff017b82 */ /* 0x000ff00000000800 */
[----:B------:R-:W0:Y:S01]  /*0010*/  LDC R2, c[0x0][0x3a0] ;  /* 0x0000e800ff027b82 */ /* 0x000e220000000800 */
[----:B------:R-:W1:Y:S01]  /*0020*/  S2R R3, SR_CTAID.Z ;  /* 0x0000000000037919 */ /* 0x000e620000002700 */
[----:B------:R-:W2:Y:S01]  /*0030*/  LDCU UR5, c[0x0][0x360] ;  /* 0x00006c00ff0577ac */ /* 0x000ea20008000800 */
[----:B------:R-:W3:Y:S05]  /*0040*/  LDCU UR7, c[0x0][0x39c] ;  /* 0x00007380ff0777ac */ /* 0x000eea0008000800 */
[----:B------:R-:W2:Y:S08]  /*0050*/  S2UR UR4, SR_CTAID.X ;  /* 0x00000000000479c3 */ /* 0x000eb00000002500 */
[----:B------:R-:W4:Y:S01]  /*0060*/  S2UR UR6, SR_CTAID.Y ;  /* 0x00000000000679c3 */ /* 0x000f220000002600 */
[----:B0-----:R-:W-:-:S07]  /*0070*/  IABS R7, R2 ;  /* 0x0000000200077213 */ /* 0x001fce0000000000 */
[----:B------:R-:W4:Y:S01]  /*0080*/  LDC.64 R12, c[0x0][0x3a8] ;  /* 0x0000ea00ff0c7b82 */ /* 0x000f220000000a00 */
[----:B------:R-:W0:Y:S01]  /*0090*/  I2F.RP R0, R7 ;  /* 0x0000000700007306 */ /* 0x000e220000209400 */
[----:B--2---:R-:W-:-:S07]  /*00a0*/  UIMAD UR4, UR4, UR5, URZ ;  /* 0x00000005040472a4 */ /* 0x004fce000f8e02ff */
[----:B0-----:R-:W0:Y:S02]  /*00b0*/  MUFU.RCP R0, R0 ;  /* 0x0000000000007308 */ /* 0x001e240000001000 */
[----:B0-----:R-:W-:-:S06]  /*00c0*/  IADD3 R4, PT, PT, R0, 0xffffffe, RZ ;  /* 0x0ffffffe00047810 */ /* 0x001fcc0007ffe0ff */
[----:B------:R0:W2:Y:S02]  /*00d0*/  F2I.FTZ.U32.TRUNC.NTZ R5, R4 ;  /* 0x0000000400057305 */ /* 0x0000a4000021f000 */
[----:B0-----:R-:W-:Y:S01]  /*00e0*/  HFMA2 R4, -RZ, RZ, 0, 0 ;  /* 0x00000000ff047431 */ /* 0x001fe200000001ff */
[----:B--2---:R-:W-:-:S05]  /*00f0*/  IADD3 R6, PT, PT, RZ, -R5, RZ ;  /* 0x80000005ff067210 */ /* 0x004fca0007ffe0ff */
[----:B------:R-:W-:Y:S01]  /*0100*/  IMAD R9, R6, R7, RZ ;  /* 0x0000000706097224 */ /* 0x000fe200078e02ff */
[----:B-1----:R-:W-:-:S03]  /*0110*/  IABS R6, R3 ;  /* 0x0000000300067213 */ /* 0x002fc60000000000 */
[----:B------:R-:W-:Y:S02]  /*0120*/  IMAD.HI.U32 R5, R5, R9, R4 ;  /* 0x0000000905057227 */ /* 0x000fe400078e0004 */
[----:B------:R-:W0:Y:S04]  /*0130*/  S2R R4, SR_TID.X ;  /* 0x0000000000047919 */ /* 0x000e280000002100 */
[----:B------:R-:W-:-:S05]  /*0140*/  IMAD.HI.U32 R5, R5, R6, RZ ;  /* 0x0000000605057227 */ /* 0x000fca00078e00ff */
[----:B------:R-:W-:-:S05]  /*0150*/  IADD3 R0, PT, PT, -R5, RZ, RZ ;  /* 0x000000ff05007210 */ /* 0x000fca0007ffe1ff */
[----:B------:R-:W-:-:S05]  /*0160*/  IMAD R0, R7, R0, R6 ;  /* 0x0000000007007224 */ /* 0x000fca00078e0206 */
[----:B------:R-:W-:-:S13]  /*0170*/  ISETP.GT.U32.AND P2, PT, R7, R0, PT ;  /* 0x000000000700720c */ /* 0x000fda0003f44070 */
[-C--:B------:R-:W-:Y:S02]  /*0180*/  @!P2 IADD3 R0, PT, PT, R0, -R7.reuse, RZ ;  /* 0x800000070000a210 */ /* 0x080fe40007ffe0ff */
[----:B------:R-:W-:Y:S02]  /*0190*/  @!P2 IADD3 R5, PT, PT, R5, 0x1, RZ ;  /* 0x000000010505a810 */ /* 0x000fe40007ffe0ff */
[----:B------:R-:W-:Y:S02]  /*01a0*/  ISETP.GE.U32.AND P0, PT, R0, R7, PT ;  /* 0x000000070000720c */ /* 0x000fe40003f06070 */
[----:B------:R-:W-:Y:S02]  /*01b0*/  LOP3.LUT R0, R3, R2, RZ, 0x3c, !PT ;  /* 0x0000000203007212 */ /* 0x000fe400078e3cff */
[----:B------:R-:W-:Y:S02]  /*01c0*/  ISETP.NE.AND P2, PT, R2, RZ, PT ;  /* 0x000000ff0200720c */ /* 0x000fe40003f45270 */
[----:B------:R-:W-:-:S02]  /*01d0*/  ISETP.GE.AND P1, PT, R0, RZ, PT ;  /* 0x000000ff0000720c */ /* 0x000fc40003f26270 */
[----:B0-----:R-:W-:-:S05]  /*01e0*/  IADD3 R0, PT, PT, R4, UR4, RZ ;  /* 0x0000000404007c10 */ /* 0x001fca000fffe0ff */
[----:B------:R-:W-:-:S06]  /*01f0*/  @P0 IADD3 R5, PT, PT, R5, 0x1, RZ ;  /* 0x0000000105050810 */ /* 0x000fcc0007ffe0ff */
[----:B------:R-:W-:Y:S02]  /*0200*/  @!P1 IADD3 R5, PT, PT, -R5, RZ, RZ ;  /* 0x000000ff05059210 */ /* 0x000fe40007ffe1ff */
[----:B------:R-:W-:-:S04]  /*0210*/  @!P2 LOP3.LUT R5, RZ, R2, RZ, 0x33, !PT ;  /* 0x00000002ff05a212 */ /* 0x000fc800078e33ff */
[----:B---3--:R-:W-:-:S04]  /*0220*/  ISETP.GE.AND P0, PT, R5, UR7, PT ;  /* 0x0000000705007c0c */ /* 0x008fc8000bf06270 */
[----:B----4-:R-:W-:-:S04]  /*0230*/  ISETP.LE.OR P0, PT, R12, UR6, P0 ;  /* 0x000000060c007c0c */ /* 0x010fc80008703670 */
[----:B------:R-:W-:-:S13]  /*0240*/  ISETP.GE.OR P0, PT, R0, R13, P0 ;  /* 0x0000000d0000720c */ /* 0x000fda0000706670 */
[----:B------:R-:W-:Y:S05]  /*0250*/  @P0 EXIT ;  /* 0x000000000000094d */ /* 0x000fea0003800000 */
[----:B------:R-:W0:Y:S01]  /*0260*/  LDC R2, c[0x0][0x3a4] ;  /* 0x0000e900ff027b82 */ /* 0x000e220000000800 */
[----:B------:R-:W1:Y:S01]  /*0270*/  LDCU.64 UR8, c[0x0][0x358] ;  /* 0x00006b00ff0877ac */ /* 0x000e620008000a00 */
[----:B------:R-:W-:Y:S02]  /*0280*/  MOV R8, RZ ;  /* 0x000000ff00087202 */ /* 0x000fe40000000f00 */
[----:B0-----:R-:W-:-:S13]  /*0290*/  ISETP.GE.AND P0, PT, R2, 0x1, PT ;  /* 0x000000010200780c */ /* 0x001fda0003f06270 */
[----:B-1----:R-:W-:Y:S05]  /*02a0*/  @!P0 BRA `(.L_x_5) ;  /* 0x0000000800608947 */ /* 0x002fea0003800000 */
[C---:B------:R-:W-:Y:S01]  /*02b0*/  ISETP.GE.U32.AND P0, PT, R2.reuse, 0x8, PT ;  /* 0x000000080200780c */ /* 0x040fe20003f06070 */
[----:B------:R-:W-:Y:S01]  /*02c0*/  HFMA2 R6, -RZ, RZ, 0, 0 ;  /* 0x00000000ff067431 */ /* 0x000fe200000001ff */
[----:B------:R-:W-:Y:S02]  /*02d0*/  LOP3.LUT R5, R2, 0x7, RZ, 0xc0, !PT ;  /* 0x0000000702057812 */ /* 0x000fe400078ec0ff */
[----:B------:R-:W-:Y:S02]  /*02e0*/  MOV R8, RZ ;  /* 0x000000ff00087202 */ /* 0x000fe40000000f00 */
[----:B------:R-:W-:-:S07]  /*02f0*/  ISETP.NE.AND P1, PT, R5, RZ, PT ;  /* 0x000000ff0500720c */ /* 0x000fce0003f25270 */
[----:B------:R-:W-:Y:S06]  /*0300*/  @!P0 BRA `(.L_x_6) ;  /* 0x00000004001c8947 */ /* 0x000fec0003800000 */
[C---:B------:R-:W-:Y:S01]  /*0310*/  IMAD R7, R3.reuse, R13, RZ ;  /* 0x0000000d03077224 */ /* 0x040fe200078e02ff */
[----:B------:R-:W-:Y:S01]  /*0320*/  LOP3.LUT R6, R2, 0x7ffffff8, RZ, 0xc0, !PT ;  /* 0x7ffffff802067812 */ /* 0x000fe200078ec0ff */
[----:B------:R-:W-:Y:S01]  /*0330*/  IMAD R9, R3, R12, RZ ;  /* 0x0000000c03097224 */ /* 0x000fe200078e02ff */
[----:B------:R-:W-:Y:S01]  /*0340*/  MOV R8, RZ ;  /* 0x000000ff00087202 */ /* 0x000fe20000000f00 */
[-C--:B------:R-:W-:Y:S01]  /*0350*/  IMAD R4, R7, R2.reuse, R4 ;  /* 0x0000000207047224 */ /* 0x080fe200078e0204 */
[----:B------:R-:W-:Y:S01]  /*0360*/  IADD3 R10, PT, PT, -R6, RZ, RZ ;  /* 0x000000ff060a7210 */ /* 0x000fe20007ffe1ff */
[----:B------:R-:W-:-:S03]  /*0370*/  IMAD R7, R9, R2, UR6 ;  /* 0x0000000609077e24 */ /* 0x000fc6000f8e0202 */
[----:B------:R-:W-:-:S07]  /*0380*/  IADD3 R4, PT, PT, R4, UR4, RZ ;  /* 0x0000000404047c10 */ /* 0x000fce000fffe0ff */
.L_x_7:
[----:B------:R-:W0:Y:S08]  /*0390*/  LDC.64 R28, c[0x0][0x388] ;  /* 0x0000e200ff1c7b82 */ /* 0x000e300000000a00 */
[----:B------:R-:W1:Y:S01]  /*03a0*/  LDC.64 R18, c[0x0][0x380] ;  /* 0x0000e000ff127b82 */ /* 0x000e620000000a00 */
[----:B0-----:R-:W-:-:S05]  /*03b0*/  IMAD.WIDE R28, R4, 0x2, R28 ;  /* 0x00000002041c7825 */ /* 0x001fca00078e021c */
[----:B------:R0:W2:Y:S01]  /*03c0*/  LDG.E.U16.CONSTANT R22, desc[UR8][R28.64] ;  /* 0x000000081c167981 */ /* 0x0000a2000c1e9500 */
[----:B-1----:R-:W-:-:S05]  /*03d0*/  IMAD.WIDE R18, R7, 0x2, R18 ;  /* 0x0000000207127825 */ /* 0x002fca00078e0212 */
[----:B------:R-:W3:Y:S01]  /*03e0*/  LDG.E.U16.CONSTANT R11, desc[UR8][R18.64] ;  /* 0x00000008120b7981 */ /* 0x000ee2000c1e9500 */
[----:B------:R-:W-:-:S04]  /*03f0*/  IMAD.WIDE R16, R12, 0x2, R18 ;  /* 0x000000020c107825 */ /* 0x000fc800078e0212 */
[C---:B0-----:R-:W-:Y:S01]  /*0400*/  IMAD.WIDE R28, R13.reuse, 0x2, R28 ;  /* 0x000000020d1c7825 */ /* 0x041fe200078e021c */
[----:B------:R0:W4:Y:S03]  /*0410*/  LDG.E.U16.CONSTANT R9, desc[UR8][R16.64] ;  /* 0x0000000810097981 */ /* 0x000126000c1e9500 */
[----:B------:R-:W-:Y:S01]  /*0420*/  IMAD.WIDE R24, R12, 0x2, R16 ;  /* 0x000000020c187825 */ /* 0x000fe200078e0210 */
[----:B------:R-:W5:Y:S03]  /*0430*/  LDG.E.U16.CONSTANT R27, desc[UR8][R28.64] ;  /* 0x000000081c1b7981 */ /* 0x000f66000c1e9500 */
[----:B------:R-:W-:-:S04]  /*0440*/  IMAD.WIDE R20, R13, 0x2, R28 ;  /* 0x000000020d147825 */ /* 0x000fc800078e021c */
[C---:B------:R-:W-:Y:S02]  /*0450*/  IMAD.WIDE R14, R12.reuse, 0x2, R24 ;  /* 0x000000020c0e7825 */ /* 0x040fe400078e0218 */
        /* <DEDUP_REMOVED lines=21> */
[----:B------:R-:W4:Y:S01]  /*05b0*/  LDG.E.U16.CONSTANT R29, desc[UR8][R14.64] ;  /* 0x000000080e1d7981 */ /* 0x000f22000c1e9500 */
        /* <DEDUP_REMOVED lines=19> */
[----:B------:R-:W-:Y:S02]  /*06f0*/  HADD2.F32 R8, -RZ, R8.H0_H0 ;  /* 0x20000008ff087230 */ /* 0x000fe40000004100 */
        /* <DEDUP_REMOVED lines=8> */
.L_x_6:
        /* <DEDUP_REMOVED lines=12> */
[----:B-1----:R-:W-:-:S04]  /*0840*/  IMAD.WIDE R24, R5, 0x2, R24 ;  /* 0x0000000205187825 */ /* 0x002fc800078e0218 */
[----:B------:R-:W-:-:S04]  /*0850*/  IMAD.WIDE R4, R12, 0x2, R22 ;  /* 0x000000020c047825 */ /* 0x000fc800078e0216 */
[C---:B------:R-:W-:Y:S02]  /*0860*/  IMAD.WIDE R10, R13.reuse, 0x2, R24 ;  /* 0x000000020d0a7825 */ /* 0x040fe400078e0218 */
[----:B------:R-:W3:Y:S02]  /*0870*/  LDG.E.U16.CONSTANT R24, desc[UR8][R24.64] ;  /* 0x0000000818187981 */ /* 0x000ee4000c1e9500 */
[C---:B------:R-:W-:Y:S02]  /*0880*/  IMAD.WIDE R16, R12.reuse, 0x2, R4 ;  /* 0x000000020c107825 */ /* 0x040fe400078e0204 */
        /* <DEDUP_REMOVED lines=22> */
.L_x_8:
        /* <DEDUP_REMOVED lines=16> */
[C---:B------:R-:W-:Y:S02]  /*0af0*/  @!P1 IMAD R9, R7.reuse, R12, UR6 ;  /* 0x0000000607099e24 */ /* 0x040fe4000f8e020c */
[----:B------:R-:W-:Y:S02]  /*0b00*/  @!P1 IMAD R21, R7, R13, R0 ;  /* 0x0000000d07159224 */ /* 0x000fe400078e0200 */
[----:B------:R-:W-:-:S04]  /*0b10*/  @P0 IMAD.WIDE R18, R12, 0x2, R16 ;  /* 0x000000020c120825 */ /* 0x000fc800078e0210 */
[----:B------:R-:W-:Y:S02]  /*0b20*/  @P0 IMAD.WIDE R6, R13, 0x2, R14 ;  /* 0x000000020d060825 */ /* 0x000fe400078e020e */
[----:B------:R-:W5:Y:S02]  /*0b30*/  @P0 LDG.E.U16.CONSTANT R14, desc[UR8][R14.64] ;  /* 0x000000080e0e0981 */ /* 0x000f64000c1e9500 */
[----:B--2---:R-:W-:Y:S02]  /*0b40*/  @!P1 IMAD.WIDE R10, R9, 0x2, R10 ;  /* 0x00000002090a9825 */ /* 0x004fe400078e020a */
[----:B------:R-:W2:Y:S02]  /*0b50*/  @P0 LDG.E.U16.CONSTANT R18, desc[UR8][R18.64] ;  /* 0x0000000812120981 */ /* 0x000ea4000c1e9500 */
[----:B---3--:R-:W-:Y:S02]  /*0b60*/  @!P1 IMAD.WIDE R4, R21, 0x2, R4 ;  /* 0x0000000215049825 */ /* 0x008fe400078e0204 */
[----:B------:R-:W3:Y:S04]  /*0b70*/  @P0 LDG.E.U16.CONSTANT R6, desc[UR8][R6.64] ;  /* 0x0000000806060981 */ /* 0x000ee8000c1e9500 */
[----:B------:R-:W3:Y:S04]  /*0b80*/  @!P1 LDG.E.U16.CONSTANT R10, desc[UR8][R10.64] ;  /* 0x000000080a0a9981 */ /* 0x000ee8000c1e9500 */
[----:B------:R-:W3:Y:S01]  /*0b90*/  @!P1 LDG.E.U16.CONSTANT R4, desc[UR8][R4.64] ;  /* 0x0000000804049981 */ /* 0x000ee2000c1e9500 */
[----:B----4-:R-:W-:-:S02]  /*0ba0*/  @P0 HADD2.F32 R9, -RZ, R2.H0_H0 ;  /* 0x20000002ff090230 */ /* 0x010fc40000004100 */
[----:B-----5:R-:W-:Y:S02]  /*0bb0*/  @P0 HADD2.F32 R2, -RZ, R14.H0_H0 ;  /* 0x2000000eff020230 */ /* 0x020fe40000004100 */
[----:B--2---:R-:W-:-:S03]  /*0bc0*/  @P0 HADD2.F32 R17, -RZ, R18.H0_H0 ;  /* 0x20000012ff110230 */ /* 0x004fc60000004100 */
[----:B------:R-:W-:Y:S01]  /*0bd0*/  @P0 FFMA R14, R9, R2, R8 ;  /* 0x00000002090e0223 */ /* 0x000fe20000000008 */
[----:B---3--:R-:W-:Y:S02]  /*0be0*/  @P0 HADD2.F32 R16, -RZ, R6.H0_H0 ;  /* 0x20000006ff100230 */ /* 0x008fe40000004100 */
[----:B------:R-:W-:-:S03]  /*0bf0*/  @!P1 HADD2.F32 R9, -RZ, R10.H0_H0 ;  /* 0x2000000aff099230 */ /* 0x000fc60000004100 */
[----:B------:R-:W-:Y:S01]  /*0c00*/  @P0 FFMA R8, R17, R16, R14 ;  /* 0x0000001011080223 */ /* 0x000fe2000000000e */
[----:B------:R-:W-:-:S05]  /*0c10*/  @!P1 HADD2.F32 R2, -RZ, R4.H0_H0 ;  /* 0x20000004ff029230 */ /* 0x000fca0000004100 */
[----:B------:R-:W-:-:S07]  /*0c20*/  @!P1 FFMA R8, R9, R2, R8 ;  /* 0x0000000209089223 */ /* 0x000fce0000000008 */
.L_x_5:
[----:B------:R-:W0:Y:S01]  /*0c30*/  LDC.64 R4, c[0x0][0x390] ;  /* 0x0000e400ff047b82 */ /* 0x000e220000000a00 */
[----:B------:R-:W1:Y:S01]  /*0c40*/  LDCU UR5, c[0x0][0x398] ;  /* 0x00007300ff0577ac */ /* 0x000e620008000800 */
[----:B------:R-:W-:-:S04]  /*0c50*/  IMAD R3, R3, R12, UR6 ;  /* 0x0000000603037e24 */ /* 0x000fc8000f8e020c */
[----:B------:R-:W-:Y:S02]  /*0c60*/  IMAD R3, R3, R13, R0 ;  /* 0x0000000d03037224 */ /* 0x000fe400078e0200 */
[----:B-1----:R-:W-:-:S05]  /*0c70*/  FMUL R8, R8, UR5 ;  /* 0x0000000508087c20 */ /* 0x002fca0008400000 */
[----:B------:R-:W-:Y:S01]  /*0c80*/  F2FP.F16.F32.PACK_AB R8, RZ, R8 ;  /* 0x00000008ff08723e */ /* 0x000fe200000000ff */
[----:B0-----:R-:W-:-:S05]  /*0c90*/  IMAD.WIDE R2, R3, 0x2, R4 ;  /* 0x0000000203027825 */ /* 0x001fca00078e0204 */
[----:B------:R-:W-:Y:S01]  /*0ca0*/  STG.E.U16 desc[UR8][R2.64], R8 ;  /* 0x0000000802007986 */ /* 0x000fe2000c101508 */
[----:B------:R-:W-:Y:S05]  /*0cb0*/  EXIT ;  /* 0x000000000000794d */ /* 0x000fea0003800000 */
.L_x_9:
        /* <DEDUP_REMOVED lines=12> */
.L_x_85:


//--------------------- .text.alibi_backward_grad_q_bf16 --------------------------
	.section	.text.alibi_backward_grad_q_bf16,"ax",@progbits
	.align	128
        .global         alibi_backward_grad_q_bf16
        .type           alibi_backward_grad_q_bf16,@function
        .size           alibi_backward_grad_q_bf16,(.L_x_86 - alibi_backward_grad_q_bf16)
        .other          alibi_backward_grad_q_bf16,@"STO_CUDA_ENTRY STV_DEFAULT"
alibi_backward_grad_q_bf16:
.text.alibi_backward_grad_q_bf16:
        /* <DEDUP_REMOVED lines=8> */
[----:B------:R-:W4:Y:S01]  /*0080*/  LDC R14, c[0x0][0x3a4] ;  /* 0x0000e900ff0e7b82 */ /* 0x000f220000000800 */
[----:B------:R-:W0:Y:S01]  /*0090*/  I2F.RP R0, R5 ;  /* 0x0000000500007306 */ /* 0x000e220000209400 */
[----:B--2---:R-:W-:-:S06]  /*00a0*/  UIMAD UR4, UR4, UR5, URZ ;  /* 0x00000005040472a4 */ /* 0x004fcc000f8e02ff */
[----:B------:R-:W2:Y:S01]  /*00b0*/  LDC R13, c[0x0][0x3ac] ;  /* 0x0000eb00ff0d7b82 */ /* 0x000ea20000000800 */
[----:B0-----:R-:W0:Y:S02]  /*00c0*/  MUFU.RCP R0, R0 ;  /* 0x0000000000007308 */ /* 0x001e240000001000 */
[----:B0-----:R-:W-:-:S06]  /*00d0*/  IADD3 R2, PT, PT, R0, 0xffffffe, RZ ;  /* 0x0ffffffe00027810 */ /* 0x001fcc0007ffe0ff */
[----:B------:R0:W5:Y:S02]  /*00e0*/  F2I.FTZ.U32.TRUNC.NTZ R3, R2 ;  /* 0x0000000200037305 */ /* 0x000164000021f000 */
[----:B0-----:R-:W-:Y:S01]  /*00f0*/  HFMA2 R2, -RZ, RZ, 0, 0 ;  /* 0x00000000ff027431 */ /* 0x001fe200000001ff */
[----:B-----5:R-:W-:-:S05]  /*0100*/  IADD3 R6, PT, PT, RZ, -R3, RZ ;  /* 0x80000003ff067210 */ /* 0x020fca0007ffe0ff */
        /* <DEDUP_REMOVED lines=20> */
[----:B--2---:R-:W-:-:S13]  /*0250*/  ISETP.GE.OR P0, PT, R12, R13, P0 ;  /* 0x0000000d0c00720c */ /* 0x004fda0000706670 */
[----:B------:R-:W-:Y:S05]  /*0260*/  @P0 EXIT ;  /* 0x000000000000094d */ /* 0x000fea0003800000 */
[----:B------:R-:W0:Y:S01]  /*0270*/  LDC R0, c[0x0][0x3a8] ;  /* 0x0000ea00ff007b82 */ /* 0x000e220000000800 */
[----:B------:R-:W1:Y:S01]  /*0280*/  LDCU.64 UR10, c[0x0][0x358] ;  /* 0x00006b00ff0a77ac */ /* 0x000e620008000a00 */
[----:B------:R-:W-:Y:S02]  /*0290*/  MOV R6, RZ ;  /* 0x000000ff00067202 */ /* 0x000fe40000000f00 */
[----:B0-----:R-:W-:-:S13]  /*02a0*/  ISETP.GE.AND P0, PT, R0, 0x1, PT ;  /* 0x000000010000780c */ /* 0x001fda0003f06270 */
[----:B-1----:R-:W-:Y:S05]  /*02b0*/  @!P0 BRA `(.L_x_10) ;  /* 0x0000000800488947 */ /* 0x002fea0003800000 */
[C---:B------:R-:W-:Y:S01]  /*02c0*/  ISETP.GE.U32.AND P0, PT, R0.reuse, 0x8, PT ;  /* 0x000000080000780c */ /* 0x040fe20003f06070 */
[----:B------:R-:W-:Y:S01]  /*02d0*/  IMAD R17, R15, R14, UR8 ;  /* 0x000000080f117e24 */ /* 0x000fe2000f8e020e */
[----:B------:R-:W-:Y:S01]  /*02e0*/  LOP3.LUT R24, R0, 0x7, RZ, 0xc0, !PT ;  /* 0x0000000700187812 */ /* 0x000fe200078ec0ff */
[----:B------:R-:W-:Y:S01]  /*02f0*/  HFMA2 R16, -RZ, RZ, 0, 0 ;  /* 0x00000000ff107431 */ /* 0x000fe200000001ff */
[----:B------:R-:W-:Y:S01]  /*0300*/  MOV R6, RZ ;  /* 0x000000ff00067202 */ /* 0x000fe20000000f00 */
[----:B------:R-:W-:Y:S01]  /*0310*/  IMAD R17, R17, R0, RZ ;  /* 0x0000000011117224 */ /* 0x000fe200078e02ff */
[----:B------:R-:W-:-:S07]  /*0320*/  ISETP.NE.AND P1, PT, R24, RZ, PT ;  /* 0x000000ff1800720c */ /* 0x000fce0003f25270 */
[----:B------:R-:W-:Y:S06]  /*0330*/  @!P0 BRA `(.L_x_11) ;  /* 0x00000004000c8947 */ /* 0x000fec0003800000 */
[----:B------:R-:W0:Y:S01]  /*0340*/  LDCU.64 UR6, c[0x0][0x380] ;  /* 0x00007000ff0677ac */ /* 0x000e220008000a00 */
[----:B------:R-:W-:Y:S01]  /*0350*/  IMAD R3, R15, R13, RZ ;  /* 0x0000000d0f037224 */ /* 0x000fe200078e02ff */
[----:B------:R-:W-:Y:S02]  /*0360*/  LOP3.LUT R16, R0, 0x7ffffff8, RZ, 0xc0, !PT ;  /* 0x7ffffff800107812 */ /* 0x000fe400078ec0ff */
[----:B------:R-:W-:Y:S01]  /*0370*/  MOV R6, RZ ;  /* 0x000000ff00067202 */ /* 0x000fe20000000f00 */
[----:B------:R-:W-:Y:S01]  /*0380*/  IMAD R3, R3, R0, R2 ;  /* 0x0000000003037224 */ /* 0x000fe200078e0202 */
[----:B------:R-:W-:Y:S02]  /*0390*/  MOV R18, R17 ;  /* 0x0000001100127202 */ /* 0x000fe40000000f00 */
[----:B------:R-:W-:Y:S02]  /*03a0*/  IADD3 R25, PT, PT, -R16, RZ, RZ ;  /* 0x000000ff10197210 */ /* 0x000fe40007ffe1ff */
[----:B------:R-:W-:Y:S01]  /*03b0*/  IADD3 R20, PT, PT, R3, UR4, RZ ;  /* 0x0000000403147c10 */ /* 0x000fe2000fffe0ff */
[----:B0-----:R-:W-:-:S04]  /*03c0*/  UIADD3 UR5, UP0, UPT, UR6, 0x8, URZ ;  /* 0x0000000806057890 */ /* 0x001fc8000ff1e0ff */
[----:B------:R-:W-:-:S12]  /*03d0*/  UIADD3.X UR6, UPT, UPT, URZ, UR7, URZ, UP0, !UPT ;  /* 0x00000007ff067290 */ /* 0x000fd800087fe4ff */
.L_x_12:
[----:B------:R-:W0:Y:S01]  /*03e0*/  LDC.64 R22, c[0x0][0x388] ;  /* 0x0000e200ff167b82 */ /* 0x000e220000000a00 */
[----:B------:R-:W-:Y:S02]  /*03f0*/  MOV R2, UR5 ;  /* 0x0000000500027c02 */ /* 0x000fe40008000f00 */
[----:B------:R-:W-:-:S03]  /*0400*/  MOV R3, UR6 ;  /* 0x0000000600037c02 */ /* 0x000fc60008000f00 */
[----:B------:R-:W-:-:S05]  /*0410*/  IMAD.WIDE R2, R18, 0x2, R2 ;  /* 0x0000000212027825 */ /* 0x000fca00078e0202 */
[----:B------:R-:W2:Y:S04]  /*0420*/  LDG.E.U16.CONSTANT R4, desc[UR10][R2.64+-0x8] ;  /* 0xfffff80a02047981 */ /* 0x000ea8000c1e9500 */
[----:B------:R-:W3:Y:S01]  /*0430*/  LDG.E.U16.CONSTANT R7, desc[UR10][R2.64+-0x6] ;  /* 0xfffffa0a02077981 */ /* 0x000ee2000c1e9500 */
[----:B0-----:R-:W-:-:S05]  /*0440*/  IMAD.WIDE R22, R20, 0x2, R22 ;  /* 0x0000000214167825 */ /* 0x001fca00078e0216 */
[----:B------:R-:W4:Y:S01]  /*0450*/  LDG.E.U16.CONSTANT R5, desc[UR10][R22.64] ;  /* 0x0000000a16057981 */ /* 0x000f22000c1e9500 */
[----:B------:R-:W-:-:S05]  /*0460*/  IMAD.WIDE R26, R13, 0x2, R22 ;  /* 0x000000020d1a7825 */ /* 0x000fca00078e0216 */
[----:B------:R-:W5:Y:S01]  /*0470*/  LDG.E.U16.CONSTANT R28, desc[UR10][R26.64] ;  /* 0x0000000a1a1c7981 */ /* 0x000f62000c1e9500 */
[----:B------:R-:W-:-:S03]  /*0480*/  IMAD.WIDE R8, R13, 0x2, R26 ;  /* 0x000000020d087825 */ /* 0x000fc600078e021a */
[----:B------:R-:W5:Y:S01]  /*0490*/  LDG.E.U16.CONSTANT R23, desc[UR10][R2.64+-0x2] ;  /* 0xfffffe0a02177981 */ /* 0x000f62000c1e9500 */
[----:B------:R-:W-:-:S03]  /*04a0*/  IMAD.WIDE R10, R13, 0x2, R8 ;  /* 0x000000020d0a7825 */ /* 0x000fc600078e0208 */
[----:B------:R3:W5:Y:S04]  /*04b0*/  LDG.E.U16.CONSTANT R19, desc[UR10][R8.64] ;  /* 0x0000000a08137981 */ /* 0x000768000c1e9500 */
[----:B------:R0:W5:Y:S04]  /*04c0*/  LDG.E.U16.CONSTANT R21, desc[UR10][R10.64] ;  /* 0x0000000a0a157981 */ /* 0x000168000c1e9500 */
[----:B------:R-:W5:Y:S01]  /*04d0*/  LDG.E.U16.CONSTANT R26, desc[UR10][R2.64] ;  /* 0x0000000a021a7981 */ /* 0x000f62000c1e9500 */
[----:B--2---:R-:W-:Y:S02]  /*04e0*/  HADD2.F32 R29, -RZ, R4.H0_H0 ;  /* 0x20000004ff1d7230 */ /* 0x004fe40000004100 */
[----:B---3--:R-:W-:-:S02]  /*04f0*/  HADD2.F32 R8, -RZ, R7.H0_H0 ;  /* 0x20000007ff087230 */ /* 0x008fc40000004100 */
[----:B----4-:R-:W-:Y:S02]  /*0500*/  HADD2.F32 R22, -RZ, R5.H0_H0 ;  /* 0x20000005ff167230 */ /* 0x010fe40000004100 */
[----:B------:R-:W-:-:S04]  /*0510*/  IMAD.WIDE R4, R13, 0x2, R10 ;  /* 0x000000020d047825 */ /* 0x000fc800078e020a */
[----:B------:R-:W-:Y:S02]  /*0520*/  FFMA R29, R29, R22, R6 ;  /* 0x000000161d1d7223 */ /* 0x000fe40000000006 */
[----:B------:R-:W2:Y:S01]  /*0530*/  LDG.E.U16.CONSTANT R22, desc[UR10][R2.64+-0x4] ;  /* 0xfffffc0a02167981 */ /* 0x000ea2000c1e9500 */
[----:B-----5:R-:W-:Y:S02]  /*0540*/  HADD2.F32 R27, -RZ, R28.H0_H0 ;  /* 0x2000001cff1b7230 */ /* 0x020fe40000004100 */
[C---:B------:R-:W-:Y:S02]  /*0550*/  IMAD.WIDE R6, R13.reuse, 0x2, R4 ;  /* 0x000000020d067825 */ /* 0x040fe400078e0204 */
[----:B------:R-:W3:Y:S02]  /*0560*/  LDG.E.U16.CONSTANT R4, desc[UR10][R4.64] ;  /* 0x0000000a04047981 */ /* 0x000ee4000c1e9500 */
[----:B------:R-:W-:Y:S01]  /*0570*/  FFMA R27, R8, R27, R29 ;  /* 0x0000001b081b7223 */ /* 0x000fe2000000001d */
[C---:B------:R-:W-:Y:S01]  /*0580*/  IMAD.WIDE R8, R13.reuse, 0x2, R6 ;  /* 0x000000020d087825 */ /* 0x040fe200078e0206 */
[----:B------:R-:W4:Y:S04]  /*0590*/  LDG.E.U16.CONSTANT R29, desc[UR10][R2.64+0x2] ;  /* 0x0000020a021d7981 */ /* 0x000f28000c1e9500 */
[----:B------:R-:W5:Y:S01]  /*05a0*/  LDG.E.U16.CONSTANT R6, desc[UR10][R6.64] ;  /* 0x0000000a06067981 */ /* 0x000f62000c1e9500 */
[----:B0-----:R-:W-:-:S03]  /*05b0*/  IMAD.WIDE R10, R13, 0x2, R8 ;  /* 0x000000020d0a7825 */ /* 0x001fc600078e0208 */
[----:B------:R-:W5:Y:S04]  /*05c0*/  LDG.E.U16.CONSTANT R28, desc[UR10][R8.64] ;  /* 0x0000000a081c7981 */ /* 0x000f68000c1e9500 */
[----:B------:R-:W5:Y:S04]  /*05d0*/  LDG.E.U16.CONSTANT R5, desc[UR10][R2.64+0x4] ;  /* 0x0000040a02057981 */ /* 0x000f68000c1e9500 */
[----:B------:R-:W5:Y:S04]  /*05e0*/  LDG.E.U16.CONSTANT R7, desc[UR10][R2.64+0x6] ;  /* 0x0000060a02077981 */ /* 0x000f68000c1e9500 */
[----:B------:R-:W5:Y:S01]  /*05f0*/  LDG.E.U16.CONSTANT R10, desc[UR10][R10.64] ;  /* 0x0000000a0a0a7981 */ /* 0x000f62000c1e9500 */
[----:B------:R-:W-:-:S02]  /*0600*/  HADD2.F32 R19, -RZ, R19.H0_H0 ;  /* 0x20000013ff137230 */ /* 0x000fc40000004100 */
[----:B------:R-:W-:Y:S02]  /*0610*/  HADD2.F32 R23, -RZ, R23.H0_H0 ;  /* 0x20000017ff177230 */ /* 0x000fe40000004100 */
[----:B------:R-:W-:Y:S01]  /*0620*/  HADD2.F32 R21, -RZ, R21.H0_H0 ;  /* 0x20000015ff157230 */ /* 0x000fe20000004100 */
[----:B------:R-:W-:Y:S01]  /*0630*/  IADD3 R25, PT, PT, R25, 0x8, RZ ;  /* 0x0000000819197810 */ /* 0x000fe20007ffe0ff */
[----:B------:R-:W-:-:S03]  /*0640*/  HADD2.F32 R26, -RZ, R26.H0_H0 ;  /* 0x2000001aff1a7230 */ /* 0x000fc60000004100 */
[----:B------:R-:W-:Y:S02]  /*0650*/  ISETP.NE.AND P0, PT, R25, RZ, PT ;  /* 0x000000ff1900720c */ /* 0x000fe40003f05270 */
[----:B------:R-:W-:Y:S02]  /*0660*/  LEA R20, R13, R20, 0x3 ;  /* 0x000000140d147211 */ /* 0x000fe400078e18ff */
[----:B------:R-:W-:Y:S01]  /*0670*/  IADD3 R18, PT, PT, R18, 0x8, RZ ;  /* 0x0000000812127810 */ /* 0x000fe20007ffe0ff */
[----:B--2---:R-:W-:-:S05]  /*0680*/  HADD2.F32 R22, -RZ, R22.H0_H0 ;  /* 0x20000016ff167230 */ /* 0x004fca0000004100 */
[----:B------:R-:W-:Y:S01]  /*0690*/  FFMA R19, R22, R19, R27 ;  /* 0x0000001316137223 */ /* 0x000fe2000000001b */
[----:B---3--:R-:W-:-:S03]  /*06a0*/  HADD2.F32 R4, -RZ, R4.H0_H0 ;  /* 0x20000004ff047230 */ /* 0x008fc60000004100 */
[----:B------:R-:W-:Y:S01]  /*06b0*/  FFMA R19, R23, R21, R19 ;  /* 0x0000001517137223 */ /* 0x000fe20000000013 */
        /* <DEDUP_REMOVED lines=9> */
[----:B------:R-:W-:Y:S01]  /*0750*/  FFMA R6, R7, R10, R4 ;  /* 0x0000000a07067223 */ /* 0x000fe20000000004 */
[----:B------:R-:W-:Y:S06]  /*0760*/  @P0 BRA `(.L_x_12) ;  /* 0xfffffffc001c0947 */ /* 0x000fec000383ffff */
.L_x_11:
[----:B------:R-:W-:Y:S05]  /*0770*/  @!P1 BRA `(.L_x_10) ;  /* 0x0000000400189947 */ /* 0x000fea0003800000 */
[----:B------:R-:W-:Y:S02]  /*0780*/  ISETP.GE.U32.AND P0, PT, R24, 0x4, PT ;  /* 0x000000041800780c */ /* 0x000fe40003f06070 */
[----:B------:R-:W-:-:S04]  /*0790*/  LOP3.LUT R20, R0, 0x3, RZ, 0xc0, !PT ;  /* 0x0000000300147812 */ /* 0x000fc800078ec0ff */
[----:B------:R-:W-:-:S07]  /*07a0*/  ISETP.NE.AND P1, PT, R20, RZ, PT ;  /* 0x000000ff1400720c */ /* 0x000fce0003f25270 */
[----:B------:R-:W-:Y:S06]  /*07b0*/  @!P0 BRA `(.L_x_13) ;  /* 0x00000000007c8947 */ /* 0x000fec0003800000 */
[----:B------:R-:W0:Y:S01]  /*07c0*/  LDC.64 R4, c[0x0][0x388] ;  /* 0x0000e200ff047b82 */ /* 0x000e220000000a00 */
[----:B------:R-:W-:-:S04]  /*07d0*/  IMAD R7, R15, R0, R16 ;  /* 0x000000000f077224 */ /* 0x000fc800078e0210 */
[----:B------:R-:W-:Y:S01]  /*07e0*/  IMAD R9, R7, R13, R12 ;  /* 0x0000000d07097224 */ /* 0x000fe200078e020c */
[----:B------:R-:W-:Y:S02]  /*07f0*/  IADD3 R7, PT, PT, R17, R16, RZ ;  /* 0x0000001011077210 */ /* 0x000fe40007ffe0ff */
[----:B------:R-:W1:Y:S01]  /*0800*/  LDC.64 R2, c[0x0][0x380] ;  /* 0x0000e000ff027b82 */ /* 0x000e620000000a00 */
[----:B0-----:R-:W-:-:S04]  /*0810*/  IMAD.WIDE R4, R9, 0x2, R4 ;  /* 0x0000000209047825 */ /* 0x001fc800078e0204 */
[----:B------:R-:W-:Y:S02]  /*0820*/  IMAD.WIDE R8, R13, 0x2, R4 ;  /* 0x000000020d087825 */ /* 0x000fe400078e0204 */
[----:B------:R-:W2:Y:S02]  /*0830*/  LDG.E.U16.CONSTANT R4, desc[UR10][R4.64] ;  /* 0x0000000a04047981 */ /* 0x000ea4000c1e9500 */
[----:B-1----:R-:W-:-:S04]  /*0840*/  IMAD.WIDE R2, R7, 0x2, R2 ;  /* 0x0000000207027825 */ /* 0x002fc800078e0202 */
[C---:B------:R-:W-:Y:S01]  /*0850*/  IMAD.WIDE R10, R13.reuse, 0x2, R8 ;  /* 0x000000020d0a7825 */ /* 0x040fe200078e0208 */
[----:B------:R-:W3:Y:S04]  /*0860*/  LDG.E.U16.CONSTANT R7, desc[UR10][R2.64] ;  /* 0x0000000a02077981 */ /* 0x000ee8000c1e9500 */
[----:B------:R-:W4:Y:S01]  /*0870*/  LDG.E.U16.CONSTANT R22, desc[UR10][R2.64+0x2] ;  /* 0x0000020a02167981 */ /* 0x000f22000c1e9500 */
[----:B------:R-:W-:-:S03]  /*0880*/  IMAD.WIDE R18, R13, 0x2, R10 ;  /* 0x000000020d127825 */ /* 0x000fc600078e020a */
[----:B------:R-:W5:Y:S04]  /*0890*/  LDG.E.U16.CONSTANT R8, desc[UR10][R8.64] ;  /* 0x0000000a08087981 */ /* 0x000f68000c1e9500 */
[----:B------:R-:W5:Y:S04]  /*08a0*/  LDG.E.U16.CONSTANT R23, desc[UR10][R2.64+0x4] ;  /* 0x0000040a02177981 */ /* 0x000f68000c1e9500 */
        /* <DEDUP_REMOVED lines=16> */
.L_x_13:
[----:B------:R-:W-:Y:S05]  /*09b0*/  @!P1 BRA `(.L_x_10) ;  /* 0x0000000000889947 */ /* 0x000fea0003800000 */
[----:B------:R-:W0:Y:S01]  /*09c0*/  LDC.64 R10, c[0x0][0x388] ;  /* 0x0000e200ff0a7b82 */ /* 0x000e220000000a00 */
[----:B------:R-:W-:Y:S02]  /*09d0*/  ISETP.NE.AND P0, PT, R20, 0x1, PT ;  /* 0x000000011400780c */ /* 0x000fe40003f05270 */
[----:B------:R-:W-:-:S04]  /*09e0*/  LOP3.LUT R7, R0, 0x1, RZ, 0xc0, !PT ;  /* 0x0000000100077812 */ /* 0x000fc800078ec0ff */
[----:B------:R-:W-:Y:S01]  /*09f0*/  ISETP.NE.U32.AND P1, PT, R7, 0x1, PT ;  /* 0x000000010700780c */ /* 0x000fe20003f25070 */
[----:B------:R-:W1:Y:S06]  /*0a00*/  LDC.64 R8, c[0x0][0x380] ;  /* 0x0000e000ff087b82 */ /* 0x000e6c0000000a00 */
[----:B------:R-:W-:Y:S01]  /*0a10*/  @P0 IMAD R18, R15, R0, R16 ;  /* 0x000000000f120224 */ /* 0x000fe200078e0210 */
[----:B------:R-:W-:Y:S01]  /*0a20*/  @P0 IADD3 R7, PT, PT, R17, R16, RZ ;  /* 0x0000001011070210 */ /* 0x000fe20007ffe0ff */
[----:B------:R-:W2:Y:S01]  /*0a30*/  LDC.64 R2, c[0x0][0x380] ;  /* 0x0000e000ff027b82 */ /* 0x000ea20000000a00 */
[----:B------:R-:W-:Y:S01]  /*0a40*/  @P0 IADD3 R16, PT, PT, R16, 0x2, RZ ;  /* 0x0000000210100810 */ /* 0x000fe20007ffe0ff */
[----:B------:R-:W-:-:S04]  /*0a50*/  @P0 IMAD R19, R18, R13, R12 ;  /* 0x0000000d12130224 */ /* 0x000fc800078e020c */
[----:B------:R-:W-:Y:S02]  /*0a60*/  @!P1 IMAD R0, R15, R0, R16 ;  /* 0x000000000f009224 */ /* 0x000fe400078e0210 */
[----:B------:R-:W3:Y:S01]  /*0a70*/  LDC.64 R4, c[0x0][0x388] ;  /* 0x0000e200ff047b82 */ /* 0x000ee20000000a00 */
[----:B0-----:R-:W-:-:S04]  /*0a80*/  @P0 IMAD.WIDE R10, R19, 0x2, R10 ;  /* 0x00000002130a0825 */ /* 0x001fc800078e020a */
[----:B------:R-:W-:Y:S02]  /*0a90*/  @!P1 IMAD R19, R0, R13, R12 ;  /* 0x0000000d00139224 */ /* 0x000fe400078e020c */
[----:B-1----:R-:W-:Y:S01]  /*0aa0*/  @P0 IMAD.WIDE R8, R7, 0x2, R8 ;  /* 0x0000000207080825 */ /* 0x002fe200078e0208 */
[----:B------:R-:W-:-:S03]  /*0ab0*/  @!P1 IADD3 R7, PT, PT, R17, R16, RZ ;  /* 0x0000001011079210 */ /* 0x000fc60007ffe0ff */
[----:B------:R-:W-:Y:S01]  /*0ac0*/  @P0 IMAD.WIDE R16, R13, 0x2, R10 ;  /* 0x000000020d100825 */ /* 0x000fe200078e020a */
[----:B------:R-:W4:Y:S04]  /*0ad0*/  @P0 LDG.E.U16.CONSTANT R18, desc[UR10][R8.64] ;  /* 0x0000000a08120981 */ /* 0x000f28000c1e9500 */
[----:B------:R-:W5:Y:S01]  /*0ae0*/  @P0 LDG.E.U16.CONSTANT R10, desc[UR10][R10.64] ;  /* 0x0000000a0a0a0981 */ /* 0x000f62000c1e9500 */
[----:B--2---:R-:W-:-:S03]  /*0af0*/  @!P1 IMAD.WIDE R2, R7, 0x2, R2 ;  /* 0x0000000207029825 */ /* 0x004fc600078e0202 */
[----:B------:R-:W2:Y:S01]  /*0b00*/  @P0 LDG.E.U16.CONSTANT R20, desc[UR10][R8.64+0x2] ;  /* 0x0000020a08140981 */ /* 0x000ea2000c1e9500 */
[----:B---3--:R-:W-:-:S03]  /*0b10*/  @!P1 IMAD.WIDE R4, R19, 0x2, R4 ;  /* 0x0000000213049825 */ /* 0x008fc600078e0204 */
[----:B------:R-:W3:Y:S04]  /*0b20*/  @P0 LDG.E.U16.CONSTANT R16, desc[UR10][R16.64] ;  /* 0x0000000a10100981 */ /* 0x000ee8000c1e9500 */
[----:B------:R-:W3:Y:S04]  /*0b30*/  @!P1 LDG.E.U16.CONSTANT R2, desc[UR10][R2.64] ;  /* 0x0000000a02029981 */ /* 0x000ee8000c1e9500 */
[----:B------:R-:W3:Y:S01]  /*0b40*/  @!P1 LDG.E.U16.CONSTANT R4, desc[UR10][R4.64] ;  /* 0x0000000a04049981 */ /* 0x000ee2000c1e9500 */
[----:B----4-:R-:W-:Y:S02]  /*0b50*/  @P0 HADD2.F32 R7, -RZ, R18.H0_H0 ;  /* 0x20000012ff070230 */ /* 0x010fe40000004100 */
[----:B-----5:R-:W-:-:S02]  /*0b60*/  @P0 HADD2.F32 R0, -RZ, R10.H0_H0 ;  /* 0x2000000aff000230 */ /* 0x020fc40000004100 */
[----:B--2---:R-:W-:-:S03]  /*0b70*/  @P0 HADD2.F32 R19, -RZ, R20.H0_H0 ;  /* 0x20000014ff130230 */ /* 0x004fc60000004100 */
[----:B------:R-:W-:Y:S01]  /*0b80*/  @P0 FFMA R10, R7, R0, R6 ;  /* 0x00000000070a0223 */ /* 0x000fe20000000006 */
[----:B---3--:R-:W-:Y:S02]  /*0b90*/  @P0 HADD2.F32 R18, -RZ, R16.H0_H0 ;  /* 0x20000010ff120230 */ /* 0x008fe40000004100 */
[----:B------:R-:W-:-:S03]  /*0ba0*/  @!P1 HADD2.F32 R7, -RZ, R2.H0_H0 ;  /* 0x20000002ff079230 */ /* 0x000fc60000004100 */
[----:B------:R-:W-:Y:S01]  /*0bb0*/  @P0 FFMA R6, R19, R18, R10 ;  /* 0x0000001213060223 */ /* 0x000fe2000000000a */
[----:B------:R-:W-:-:S05]  /*0bc0*/  @!P1 HADD2.F32 R0, -RZ, R4.H0_H0 ;  /* 0x20000004ff009230 */ /* 0x000fca0000004100 */
[----:B------:R-:W-:-:S07]  /*0bd0*/  @!P1 FFMA R6, R7, R0, R6 ;  /* 0x0000000007069223 */ /* 0x000fce0000000006 */
.L_x_10:
        /* <DEDUP_REMOVED lines=9> */
.L_x_14:
        /* <DEDUP_REMOVED lines=9> */
.L_x_86:


//--------------------- .text.alibi_softmax_backward_bf16 --------------------------
	.section	.text.alibi_softmax_backward_bf16,"ax",@progbits
	.align	128
        .global         alibi_softmax_backward_bf16
        .type           alibi_softmax_backward_bf16,@function
        .size           alibi_softmax_backward_bf16,(.L_x_87 - alibi_softmax_backward_bf16)
        .other          alibi_softmax_backward_bf16,@"STO_CUDA_ENTRY STV_DEFAULT"
alibi_softmax_backward_bf16:
.text.alibi_softmax_backward_bf16:
[----:B------:R-:W-:Y:S08]  /*0000*/  LDC R1, c[0x0][0x37c] ;  /* 0x0000df00ff017b82 */ /* 0x000ff00000000800 */
[----:B------:R-:W0:Y:S01]  /*0010*/  LDC R7, c[0x0][0x39c] ;  /* 0x0000e700ff077b82 */ /* 0x000e220000000800 */
[----:B------:R-:W1:Y:S01]  /*0020*/  S2R R4, SR_CTAID.Z ;  /* 0x0000000000047919 */ /* 0x000e620000002700 */
[----:B------:R-:W2:Y:S06]  /*0030*/  LDCU UR5, c[0x0][0x398] ;  /* 0x00007300ff0577ac */ /* 0x000eac0008000800 */
[----:B------:R-:W3:Y:S01]  /*0040*/  S2UR UR4, SR_CTAID.Y ;  /* 0x00000000000479c3 */ /* 0x000ee20000002600 */
[----:B0-----:R-:W-:-:S04]  /*0050*/  IABS R5, R7 ;  /* 0x0000000700057213 */ /* 0x001fc80000000000 */
[----:B------:R-:W0:Y:S08]  /*0060*/  I2F.RP R0, R5 ;  /* 0x0000000500007306 */ /* 0x000e300000209400 */
[----:B0-----:R-:W0:Y:S02]  /*0070*/  MUFU.RCP R0, R0 ;  /* 0x0000000000007308 */ /* 0x001e240000001000 */
[----:B0-----:R-:W-:-:S06]  /*0080*/  VIADD R2, R0, 0xffffffe ;  /* 0x0ffffffe00027836 */ /* 0x001fcc0000000000 */
[----:B------:R0:W4:Y:S02]  /*0090*/  F2I.FTZ.U32.TRUNC.NTZ R3, R2 ;  /* 0x0000000200037305 */ /* 0x000124000021f000 */
[----:B0-----:R-:W-:Y:S02]  /*00a0*/  HFMA2 R2, -RZ, RZ, 0, 0 ;  /* 0x00000000ff027431 */ /* 0x001fe400000001ff */
[----:B----4-:R-:W-:-:S04]  /*00b0*/  IMAD.MOV R6, RZ, RZ, -R3 ;  /* 0x000000ffff067224 */ /* 0x010fc800078e0a03 */
[----:B------:R-:W-:Y:S01]  /*00c0*/  IMAD R9, R6, R5, RZ ;  /* 0x0000000506097224 */ /* 0x000fe200078e02ff */
[----:B-1----:R-:W-:-:S03]  /*00d0*/  IABS R6, R4 ;  /* 0x0000000400067213 */ /* 0x002fc60000000000 */
[----:B------:R-:W-:-:S06]  /*00e0*/  IMAD.HI.U32 R3, R3, R9, R2 ;  /* 0x0000000903037227 */ /* 0x000fcc00078e0002 */
[----:B------:R-:W-:-:S04]  /*00f0*/  IMAD.HI.U32 R3, R3, R6, RZ ;  /* 0x0000000603037227 */ /* 0x000fc800078e00ff */
[----:B------:R-:W-:-:S04]  /*0100*/  IMAD.MOV R0, RZ, RZ, -R3 ;  /* 0x000000ffff007224 */ /* 0x000fc800078e0a03 */
[----:B------:R-:W-:-:S05]  /*0110*/  IMAD R0, R5, R0, R6 ;  /* 0x0000000005007224 */ /* 0x000fca00078e0206 */
[----:B------:R-:W-:-:S13]  /*0120*/  ISETP.GT.U32.AND P2, PT, R5, R0, PT ;  /* 0x000000000500720c */ /* 0x000fda0003f44070 */
[-C--:B------:R-:W-:Y:S01]  /*0130*/  @!P2 IADD3 R0, PT, PT, R0, -R5.reuse, RZ ;  /* 0x800000050000a210 */ /* 0x080fe20007ffe0ff */
[----:B------:R-:W-:Y:S01]  /*0140*/  @!P2 VIADD R3, R3, 0x1 ;  /* 0x000000010303a836 */ /* 0x000fe20000000000 */
[----:B------:R-:W-:Y:S02]  /*0150*/  ISETP.NE.AND P2, PT, R7, RZ, PT ;  /* 0x000000ff0700720c */ /* 0x000fe40003f45270 */
[----:B------:R-:W-:Y:S02]  /*0160*/  ISETP.GE.U32.AND P0, PT, R0, R5, PT ;  /* 0x000000050000720c */ /* 0x000fe40003f06070 */
[----:B------:R-:W-:Y:S01]  /*0170*/  LOP3.LUT R0, R4, R7, RZ, 0x3c, !PT ;  /* 0x0000000704007212 */ /* 0x000fe200078e3cff */
[----:B------:R-:W3:Y:S03]  /*0180*/  LDC R5, c[0x0][0x3a0] ;  /* 0x0000e800ff057b82 */ /* 0x000ee60000000800 */
[----:B------:R-:W-:-:S07]  /*0190*/  ISETP.GE.AND P1, PT, R0, RZ, PT ;  /* 0x000000ff0000720c */ /* 0x000fce0003f26270 */
[----:B------:R-:W-:-:S06]  /*01a0*/  @P0 IADD3 R3, PT, PT, R3, 0x1, RZ ;  /* 0x0000000103030810 */ /* 0x000fcc0007ffe0ff */
[----:B------:R-:W-:Y:S01]  /*01b0*/  @!P1 IMAD.MOV R3, RZ, RZ, -R3 ;  /* 0x000000ffff039224 */ /* 0x000fe200078e0a03 */
[----:B------:R-:W-:-:S04]  /*01c0*/  @!P2 LOP3.LUT R3, RZ, R7, RZ, 0x33, !PT ;  /* 0x00000007ff03a212 */ /* 0x000fc800078e33ff */
[----:B--2---:R-:W-:-:S04]  /*01d0*/  ISETP.GE.AND P0, PT, R3, UR5, PT ;  /* 0x0000000503007c0c */ /* 0x004fc8000bf06270 */
[----:B---3--:R-:W-:-:S13]  /*01e0*/  ISETP.LE.OR P0, PT, R5, UR4, P0 ;  /* 0x0000000405007c0c */ /* 0x008fda0008703670 */
[----:B------:R-:W-:Y:S05]  /*01f0*/  @P0 EXIT ;  /* 0x000000000000094d */ /* 0x000fea0003800000 */
[----:B------:R-:W0:Y:S01]  /*0200*/  S2R R3, SR_TID.X ;  /* 0x0000000000037919 */ /* 0x000e220000002100 */
[----:B------:R-:W0:Y:S01]  /*0210*/  LDCU UR5, c[0x0][0x3a4] ;  /* 0x00007480ff0577ac */ /* 0x000e220008000800 */
[----:B------:R-:W1:Y:S01]  /*0220*/  LDC R2, c[0x0][0x360] ;  /* 0x0000d800ff027b82 */ /* 0x000e620000000800 */
[----:B------:R-:W-:Y:S01]  /*0230*/  IMAD R0, R4, R5, UR4 ;  /* 0x0000000404007e24 */ /* 0x000fe2000f8e0205 */
[----:B------:R-:W-:Y:S01]  /*0240*/  BSSY.RECONVERGENT B0, `(.L_x_15) ;  /* 0x0000063000007945 */ /* 0x000fe20003800200 */
[----:B------:R-:W2:Y:S01]  /*0250*/  LDCU.64 UR6, c[0x0][0x358] ;  /* 0x00006b00ff0677ac */ /* 0x000ea20008000a00 */
[----:B------:R-:W-:Y:S02]  /*0260*/  MOV R18, RZ ;  /* 0x000000ff00127202 */ /* 0x000fe40000000f00 */
[----:B0-----:R-:W-:-:S13]  /*0270*/  ISETP.GE.AND P0, PT, R3, UR5, PT ;  /* 0x0000000503007c0c */ /* 0x001fda000bf06270 */
[----:B--2---:R-:W-:Y:S05]  /*0280*/  @P0 BRA `(.L_x_16) ;  /* 0x0000000400780947 */ /* 0x004fea0003800000 */
[----:B-1----:R-:W0:Y:S01]  /*0290*/  I2F.U32.RP R9, R2 ;  /* 0x0000000200097306 */ /* 0x002e220000209000 */
[----:B------:R-:W-:Y:S01]  /*02a0*/  IMAD.IADD R6, R3, 0x1, R2 ;  /* 0x0000000103067824 */ /* 0x000fe200078e0202 */
[----:B------:R-:W-:Y:S01]  /*02b0*/  ISETP.NE.U32.AND P2, PT, R2, RZ, PT ;  /* 0x000000ff0200720c */ /* 0x000fe20003f45070 */
[----:B------:R-:W-:Y:S01]  /*02c0*/  BSSY.RECONVERGENT B1, `(.L_x_17) ;  /* 0x0000030000017945 */ /* 0x000fe20003800200 */
[----:B------:R-:W-:Y:S02]  /*02d0*/  HFMA2 R18, -RZ, RZ, 0, 0 ;  /* 0x00000000ff127431 */ /* 0x000fe400000001ff */
[----:B------:R-:W-:Y:S01]  /*02e0*/  IMAD.MOV.U32 R19, RZ, RZ, R3 ;  /* 0x000000ffff137224 */ /* 0x000fe200078e0003 */
[C---:B------:R-:W-:Y:S02]  /*02f0*/  ISETP.GE.U32.AND P0, PT, R6.reuse, UR5, PT ;  /* 0x0000000506007c0c */ /* 0x040fe4000bf06070 */
[----:B------:R-:W-:Y:S02]  /*0300*/  VIMNMX.U32 R7, PT, PT, R6, UR5, !PT ;  /* 0x0000000506077c48 */ /* 0x000fe4000ffe0000 */
[----:B------:R-:W-:-:S04]  /*0310*/  SEL R8, RZ, 0x1, P0 ;  /* 0x00000001ff087807 */ /* 0x000fc80000000000 */
[----:B------:R-:W-:Y:S01]  /*0320*/  IADD3 R7, PT, PT, R7, -R6, -R8 ;  /* 0x8000000607077210 */ /* 0x000fe20007ffe808 */
[----:B0-----:R-:W0:Y:S02]  /*0330*/  MUFU.RCP R9, R9 ;  /* 0x0000000900097308 */ /* 0x001e240000001000 */
[----:B0-----:R-:W-:-:S06]  /*0340*/  VIADD R4, R9, 0xffffffe ;  /* 0x0ffffffe09047836 */ /* 0x001fcc0000000000 */
[----:B------:R0:W1:Y:S02]  /*0350*/  F2I.FTZ.U32.TRUNC.NTZ R5, R4 ;  /* 0x0000000400057305 */ /* 0x000064000021f000 */
[----:B0-----:R-:W-:Y:S02]  /*0360*/  MOV R4, RZ ;  /* 0x000000ff00047202 */ /* 0x001fe40000000f00 */
[----:B-1----:R-:W-:-:S05]  /*0370*/  IADD3 R11, PT, PT, RZ, -R5, RZ ;  /* 0x80000005ff0b7210 */ /* 0x002fca0007ffe0ff */
[----:B------:R-:W-:-:S04]  /*0380*/  IMAD R11, R11, R2, RZ ;  /* 0x000000020b0b7224 */ /* 0x000fc800078e02ff */
[----:B------:R-:W-:-:S06]  /*0390*/  IMAD.HI.U32 R10, R5, R11, R4 ;  /* 0x0000000b050a7227 */ /* 0x000fcc00078e0004 */
[----:B------:R-:W-:-:S04]  /*03a0*/  IMAD.HI.U32 R5, R10, R7, RZ ;  /* 0x000000070a057227 */ /* 0x000fc800078e00ff */
[----:B------:R-:W-:-:S04]  /*03b0*/  IMAD.MOV R4, RZ, RZ, -R5 ;  /* 0x000000ffff047224 */ /* 0x000fc800078e0a05 */
[----:B------:R-:W-:-:S05]  /*03c0*/  IMAD R7, R2, R4, R7 ;  /* 0x0000000402077224 */ /* 0x000fca00078e0207 */
[----:B------:R-:W-:-:S13]  /*03d0*/  ISETP.GE.U32.AND P0, PT, R7, R2, PT ;  /* 0x000000020700720c */ /* 0x000fda0003f06070 */
[----:B------:R-:W-:Y:S01]  /*03e0*/  @P0 IADD3 R7, PT, PT, R7, -R2, RZ ;  /* 0x8000000207070210 */ /* 0x000fe20007ffe0ff */
[----:B------:R-:W-:-:S03]  /*03f0*/  @P0 VIADD R5, R5, 0x1 ;  /* 0x0000000105050836 */ /* 0x000fc60000000000 */
[----:B------:R-:W-:-:S13]  /*0400*/  ISETP.GE.U32.AND P1, PT, R7, R2, PT ;  /* 0x000000020700720c */ /* 0x000fda0003f26070 */
[----:B------:R-:W-:Y:S02]  /*0410*/  @P1 IADD3 R5, PT, PT, R5, 0x1, RZ ;  /* 0x0000000105051810 */ /* 0x000fe40007ffe0ff */
[----:B------:R-:W-:-:S05]  /*0420*/  @!P2 LOP3.LUT R5, RZ, R2, RZ, 0x33, !PT ;  /* 0x00000002ff05a212 */ /* 0x000fca00078e33ff */
[----:B------:R-:W-:-:S05]  /*0430*/  IMAD.IADD R8, R8, 0x1, R5 ;  /* 0x0000000108087824 */ /* 0x000fca00078e0205 */
[C---:B------:R-:W-:Y:S02]  /*0440*/  LOP3.LUT R4, R8.reuse, 0x3, RZ, 0xc0, !PT ;  /* 0x0000000308047812 */ /* 0x040fe400078ec0ff */
[----:B------:R-:W-:Y:S02]  /*0450*/  ISETP.GE.U32.AND P1, PT, R8, 0x3, PT ;  /* 0x000000030800780c */ /* 0x000fe40003f26070 */
[----:B------:R-:W-:-:S13]  /*0460*/  ISETP.NE.AND P0, PT, R4, 0x3, PT ;  /* 0x000000030400780c */ /* 0x000fda0003f05270 */
[----:B------:R-:W-:Y:S05]  /*0470*/  @!P0 BRA `(.L_x_18) ;  /* 0x0000000000508947 */ /* 0x000fea0003800000 */
[----:B------:R-:W0:Y:S01]  /*0480*/  LDC.64 R4, c[0x0][0x380] ;  /* 0x0000e000ff047b82 */ /* 0x000e220000000a00 */
[----:B------:R-:W-:Y:S01]  /*0490*/  IADD3 R8, PT, PT, R8, 0x1, RZ ;  /* 0x0000000108087810 */ /* 0x000fe20007ffe0ff */
[----:B------:R-:W-:Y:S01]  /*04a0*/  IMAD R13, R0, UR5, R3 ;  /* 0x00000005000d7c24 */ /* 0x000fe2000f8e0203 */
[----:B------:R-:W-:Y:S01]  /*04b0*/  MOV R19, R3 ;  /* 0x0000000300137202 */ /* 0x000fe20000000f00 */
[----:B------:R-:W-:Y:S01]  /*04c0*/  IMAD.MOV.U32 R18, RZ, RZ, RZ ;  /* 0x000000ffff127224 */ /* 0x000fe200078e00ff */
[----:B------:R-:W-:-:S03]  /*04d0*/  LOP3.LUT R8, R8, 0x3, RZ, 0xc0, !PT ;  /* 0x0000000308087812 */ /* 0x000fc600078ec0ff */
[----:B------:R-:W1:Y:S02]  /*04e0*/  LDC.64 R6, c[0x0][0x388] ;  /* 0x0000e200ff067b82 */ /* 0x000e640000000a00 */
[----:B------:R-:W-:-:S07]  /*04f0*/  IMAD.MOV R12, RZ, RZ, -R8 ;  /* 0x000000ffff0c7224 */ /* 0x000fce00078e0a08 */
.L_x_19:
[----:B-1----:R-:W-:-:S04]  /*0500*/  IMAD.WIDE R8, R13, 0x2, R6 ;  /* 0x000000020d087825 */ /* 0x002fc800078e0206 */
[----:B0-----:R-:W-:Y:S02]  /*0510*/  IMAD.WIDE R10, R13, 0x2, R4 ;  /* 0x000000020d0a7825 */ /* 0x001fe400078e0204 */
[----:B------:R-:W2:Y:S04]  /*0520*/  LDG.E.U16 R8, desc[UR6][R8.64] ;  /* 0x0000000608087981 */ /* 0x000ea8000c1e1500 */
[----:B------:R-:W3:Y:S01]  /*0530*/  LDG.E.U16 R10, desc[UR6][R10.64] ;  /* 0x000000060a0a7981 */ /* 0x000ee2000c1e1500 */
[----:B------:R-:W-:Y:S01]  /*0540*/  IADD3 R12, PT, PT, R12, 0x1, RZ ;  /* 0x000000010c0c7810 */ /* 0x000fe20007ffe0ff */
[C---:B------:R-:W-:Y:S01]  /*0550*/  IMAD.IADD R19, R2.reuse, 0x1, R19 ;  /* 0x0000000102137824 */ /* 0x040fe200078e0213 */
[----:B------:R-:W-:Y:S02]  /*0560*/  IADD3 R13, PT, PT, R2, R13, RZ ;  /* 0x0000000d020d7210 */ /* 0x000fe40007ffe0ff */
[----:B------:R-:W-:Y:S01]  /*0570*/  ISETP.NE.AND P0, PT, R12, RZ, PT ;  /* 0x000000ff0c00720c */ /* 0x000fe20003f05270 */
[----:B--2---:R-:W-:-:S02]  /*0580*/  HADD2.F32 R14, -RZ, R8.H0_H0 ;  /* 0x20000008ff0e7230 */ /* 0x004fc40000004100 */
[----:B---3--:R-:W-:-:S05]  /*0590*/  HADD2.F32 R15, -RZ, R10.H0_H0 ;  /* 0x2000000aff0f7230 */ /* 0x008fca0000004100 */
[----:B------:R-:W-:-:S05]  /*05a0*/  FFMA R18, R15, R14, R18 ;  /* 0x0000000e0f127223 */ /* 0x000fca0000000012 */
[----:B------:R-:W-:Y:S05]  /*05b0*/  @P0 BRA `(.L_x_19) ;  /* 0xfffffffc00d00947 */ /* 0x000fea000383ffff */
.L_x_18:
[----:B------:R-:W-:Y:S05]  /*05c0*/  BSYNC.RECONVERGENT B1 ;  /* 0x0000000000017941 */ /* 0x000fea0003800200 */
.L_x_17:
[----:B------:R-:W-:Y:S05]  /*05d0*/  @!P1 BRA `(.L_x_16) ;  /* 0x0000000000a49947 */ /* 0x000fea0003800000 */
[----:B------:R-:W0:Y:S01]  /*05e0*/  LDC.64 R4, c[0x0][0x380] ;  /* 0x0000e000ff047b82 */ /* 0x000e220000000a00 */
[----:B------:R-:W-:-:S07]  /*05f0*/  IMAD.SHL.U32 R23, R2, 0x2, RZ ;  /* 0x0000000202177824 */ /* 0x000fce00078e00ff */
[----:B------:R-:W1:Y:S02]  /*0600*/  LDC.64 R6, c[0x0][0x388] ;  /* 0x0000e200ff067b82 */ /* 0x000e640000000a00 */
.L_x_20:
[----:B------:R-:W-:-:S04]  /*0610*/  IMAD R27, R0, UR5, R19 ;  /* 0x00000005001b7c24 */ /* 0x000fc8000f8e0213 */
[----:B0-----:R-:W-:-:S04]  /*0620*/  IMAD.WIDE R24, R27, 0x2, R4 ;  /* 0x000000021b187825 */ /* 0x001fc800078e0204 */
[----:B-1----:R-:W-:Y:S01]  /*0630*/  IMAD.WIDE R26, R27, 0x2, R6 ;  /* 0x000000021b1a7825 */ /* 0x002fe200078e0206 */
[C---:B------:R-:W-:Y:S02]  /*0640*/  IADD3 R20, P0, PT, R23.reuse, R24, RZ ;  /* 0x0000001817147210 */ /* 0x040fe40007f1e0ff */
[----:B------:R-:W2:Y:S01]  /*0650*/  LDG.E.U16 R24, desc[UR6][R24.64] ;  /* 0x0000000618187981 */ /* 0x000ea2000c1e1500 */
[C---:B------:R-:W-:Y:S02]  /*0660*/  IADD3 R12, P1, PT, R23.reuse, R26, RZ ;  /* 0x0000001a170c7210 */ /* 0x040fe40007f3e0ff */
[----:B------:R-:W-:Y:S01]  /*0670*/  IADD3.X R21, PT, PT, RZ, R25, RZ, P0, !PT ;  /* 0x00000019ff157210 */ /* 0x000fe200007fe4ff */
[----:B------:R-:W3:Y:S02]  /*0680*/  LDG.E.U16 R22, desc[UR6][R26.64] ;  /* 0x000000061a167981 */ /* 0x000ee4000c1e1500 */
[----:B------:R-:W-:Y:S01]  /*0690*/  IMAD.X R13, RZ, RZ, R27, P1 ;  /* 0x000000ffff0d7224 */ /* 0x000fe200008e061b */
[----:B------:R-:W-:-:S02]  /*06a0*/  IADD3 R10, P1, PT, R23, R12, RZ ;  /* 0x0000000c170a7210 */ /* 0x000fc40007f3e0ff */
[C---:B------:R-:W-:Y:S02]  /*06b0*/  IADD3 R8, P0, PT, R23.reuse, R20, RZ ;  /* 0x0000001417087210 */ /* 0x040fe40007f1e0ff */
[----:B------:R2:W4:Y:S01]  /*06c0*/  LDG.E.U16 R20, desc[UR6][R20.64] ;  /* 0x0000000614147981 */ /* 0x000522000c1e1500 */
[----:B------:R-:W-:Y:S01]  /*06d0*/  IMAD.X R11, RZ, RZ, R13, P1 ;  /* 0x000000ffff0b7224 */ /* 0x000fe200008e060d */
[----:B------:R-:W-:Y:S02]  /*06e0*/  IADD3.X R9, PT, PT, RZ, R21, RZ, P0, !PT ;  /* 0x00000015ff097210 */ /* 0x000fe400007fe4ff */
[C---:B------:R-:W-:Y:S01]  /*06f0*/  IADD3 R16, P1, PT, R23.reuse, R10, RZ ;  /* 0x0000000a17107210 */ /* 0x040fe20007f3e0ff */
[----:B------:R-:W5:Y:S01]  /*0700*/  LDG.E.U16 R12, desc[UR6][R12.64] ;  /* 0x000000060c0c7981 */ /* 0x000f62000c1e1500 */
[----:B------:R-:W-:-:S03]  /*0710*/  IADD3 R14, P0, PT, R23, R8, RZ ;  /* 0x00000008170e7210 */ /* 0x000fc60007f1e0ff */
[----:B------:R-:W5:Y:S01]  /*0720*/  LDG.E.U16 R8, desc[UR6][R8.64] ;  /* 0x0000000608087981 */ /* 0x000f62000c1e1500 */
[----:B------:R-:W-:Y:S01]  /*0730*/  IADD3.X R15, PT, PT, RZ, R9, RZ, P0, !PT ;  /* 0x00000009ff0f7210 */ /* 0x000fe200007fe4ff */
[----:B------:R-:W-:Y:S02]  /*0740*/  IMAD.X R17, RZ, RZ, R11, P1 ;  /* 0x000000ffff117224 */ /* 0x000fe400008e060b */
[----:B------:R-:W5:Y:S04]  /*0750*/  LDG.E.U16 R10, desc[UR6][R10.64] ;  /* 0x000000060a0a7981 */ /* 0x000f68000c1e1500 */
[----:B------:R-:W5:Y:S04]  /*0760*/  LDG.E.U16 R14, desc[UR6][R14.64] ;  /* 0x000000060e0e7981 */ /* 0x000f68000c1e1500 */
[----:B------:R-:W5:Y:S01]  /*0770*/  LDG.E.U16 R16, desc[UR6][R16.64] ;  /* 0x0000000610107981 */ /* 0x000f62000c1e1500 */
[----:B------:R-:W-:-:S04]  /*0780*/  LEA R19, R2, R19, 0x2 ;  /* 0x0000001302137211 */ /* 0x000fc800078e10ff */
[----:B------:R-:W-:Y:S01]  /*0790*/  ISETP.GE.AND P0, PT, R19, UR5, PT ;  /* 0x0000000513007c0c */ /* 0x000fe2000bf06270 */
[----:B--2---:R-:W-:Y:S02]  /*07a0*/  HADD2.F32 R21, -RZ, R24.H0_H0 ;  /* 0x20000018ff157230 */ /* 0x004fe40000004100 */
[----:B---3--:R-:W-:-:S05]  /*07b0*/  HADD2.F32 R22, -RZ, R22.H0_H0 ;  /* 0x20000016ff167230 */ /* 0x008fca0000004100 */
[----:B------:R-:W-:Y:S01]  /*07c0*/  FFMA R21, R21, R22, R18 ;  /* 0x0000001615157223 */ /* 0x000fe20000000012 */
[----:B----4-:R-:W-:Y:S02]  /*07d0*/  HADD2.F32 R20, -RZ, R20.H0_H0 ;  /* 0x20000014ff147230 */ /* 0x010fe40000004100 */
        /* <DEDUP_REMOVED lines=8> */
[----:B------:R-:W-:Y:S06]  /*0860*/  @!P0 BRA `(.L_x_20) ;  /* 0xfffffffc00688947 */ /* 0x000fec000383ffff */
.L_x_16:
[----:B------:R-:W-:Y:S05]  /*0870*/  BSYNC.RECONVERGENT B0 ;  /* 0x0000000000007941 */ /* 0x000fea0003800200 */
.L_x_15:
[----:B------:R-:W0:Y:S01]  /*0880*/  S2UR UR5, SR_CgaCtaId ;  /* 0x00000000000579c3 */ /* 0x000e220000008800 */
[----:B------:R-:W-:Y:S01]  /*0890*/  UMOV UR4, 0x400 ;  /* 0x0000040000047882 */ /* 0x000fe20000000000 */
[----:B-1----:R-:W-:Y:S01]  /*08a0*/  ISETP.GE.U32.AND P0, PT, R2, 0x2, PT ;  /* 0x000000020200780c */ /* 0x002fe20003f06070 */
[----:B0-----:R-:W-:-:S06]  /*08b0*/  ULEA UR4, UR5, UR4, 0x18 ;  /* 0x0000000405047291 */ /* 0x001fcc000f8ec0ff */
[----:B------:R-:W-:-:S05]  /*08c0*/  LEA R7, R3, UR4, 0x2 ;  /* 0x0000000403077c11 */ /* 0x000fca000f8e10ff */
[----:B------:R0:W-:Y:S01]  /*08d0*/  STS [R7], R18 ;  /* 0x0000001207007388 */ /* 0x0001e20000000800 */
[----:B------:R-:W-:Y:S06]  /*08e0*/  BAR.SYNC.DEFER_BLOCKING 0x0 ;  /* 0x0000000000007b1d */ /* 0x000fec0000010000 */
[----:B------:R-:W-:Y:S05]  /*08f0*/  @!P0 BRA `(.L_x_21) ;  /* 0x0000000000308947 */ /* 0x000fea0003800000 */
[----:B------:R-:W-:-:S07]  /*0900*/  IMAD.MOV.U32 R4, RZ, RZ, R2 ;  /* 0x000000ffff047224 */ /* 0x000fce00078e0002 */
.L_x_22:
[----:B------:R-:W-:-:S04]  /*0910*/  SHF.R.U32.HI R8, RZ, 0x1, R4 ;  /* 0x00000001ff087819 */ /* 0x000fc80000011604 */
[----:B------:R-:W-:-:S13]  /*0920*/  ISETP.GE.U32.AND P0, PT, R3, R8, PT ;  /* 0x000000080300720c */ /* 0x000fda0003f06070 */
[----:B------:R-:W-:Y:S01]  /*0930*/  @!P0 LEA R5, R8, R7, 0x2 ;  /* 0x0000000708058211 */ /* 0x000fe200078e10ff */
[----:B------:R-:W-:Y:S05]  /*0940*/  @!P0 LDS R6, [R7] ;  /* 0x0000000007068984 */ /* 0x000fea0000000800 */
[----:B------:R-:W1:Y:S02]  /*0950*/  @!P0 LDS R5, [R5] ;  /* 0x0000000005058984 */ /* 0x000e640000000800 */
[----:B-1----:R-:W-:-:S05]  /*0960*/  @!P0 FADD R6, R5, R6 ;  /* 0x0000000605068221 */ /* 0x002fca0000000000 */
[----:B------:R1:W-:Y:S01]  /*0970*/  @!P0 STS [R7], R6 ;  /* 0x0000000607008388 */ /* 0x0003e20000000800 */
[----:B------:R-:W-:Y:S01]  /*0980*/  BAR.SYNC.DEFER_BLOCKING 0x0 ;  /* 0x0000000000007b1d */ /* 0x000fe20000010000 */
[----:B------:R-:W-:Y:S01]  /*0990*/  ISETP.GT.U32.AND P0, PT, R4, 0x3, PT ;  /* 0x000000030400780c */ /* 0x000fe20003f04070 */
[----:B------:R-:W-:-:S12]  /*09a0*/  IMAD.MOV.U32 R4, RZ, RZ, R8 ;  /* 0x000000ffff047224 */ /* 0x000fd800078e0008 */
[----:B-1----:R-:W-:Y:S05]  /*09b0*/  @P0 BRA `(.L_x_22) ;  /* 0xfffffffc00d40947 */ /* 0x002fea000383ffff */
.L_x_21:
[----:B------:R-:W1:Y:S01]  /*09c0*/  S2UR UR5, SR_CgaCtaId ;  /* 0x00000000000579c3 */ /* 0x000e620000008800 */
[----:B------:R-:W-:Y:S01]  /*09d0*/  UMOV UR4, 0x400 ;  /* 0x0000040000047882 */ /* 0x000fe20000000000 */
[----:B------:R-:W2:Y:S02]  /*09e0*/  LDCU UR8, c[0x0][0x3a4] ;  /* 0x00007480ff0877ac */ /* 0x000ea40008000800 */
[----:B--2---:R-:W-:Y:S01]  /*09f0*/  ISETP.GE.AND P0, PT, R3, UR8, PT ;  /* 0x0000000803007c0c */ /* 0x004fe2000bf06270 */
[----:B-1----:R-:W-:-:S09]  /*0a00*/  ULEA UR4, UR5, UR4, 0x18 ;  /* 0x0000000405047291 */ /* 0x002fd2000f8ec0ff */
[----:B------:R-:W1:Y:S01]  /*0a10*/  LDS R4, [UR4] ;  /* 0x00000004ff047984 */ /* 0x000e620008000800 */
[----:B------:R-:W-:Y:S06]  /*0a20*/  BAR.SYNC.DEFER_BLOCKING 0x0 ;  /* 0x0000000000007b1d */ /* 0x000fec0000010000 */
[----:B------:R-:W-:Y:S05]  /*0a30*/  @P0 EXIT ;  /* 0x000000000000094d */ /* 0x000fea0003800000 */
[----:B------:R-:W2:Y:S01]  /*0a40*/  I2F.U32.RP R10, R2 ;  /* 0x00000002000a7306 */ /* 0x000ea20000209000 */
[----:B------:R-:W-:Y:S01]  /*0a50*/  IADD3 R9, PT, PT, R3, R2, RZ ;  /* 0x0000000203097210 */ /* 0x000fe20007ffe0ff */
[----:B------:R-:W-:Y:S01]  /*0a60*/  BSSY.RECONVERGENT B0, `(.L_x_23) ;  /* 0x0000032000007945 */ /* 0x000fe20003800200 */
[----:B------:R-:W-:Y:S02]  /*0a70*/  ISETP.NE.U32.AND P2, PT, R2, RZ, PT ;  /* 0x000000ff0200720c */ /* 0x000fe40003f45070 */
[C---:B------:R-:W-:Y:S02]  /*0a80*/  ISETP.GE.AND P0, PT, R9.reuse, UR8, PT ;  /* 0x0000000809007c0c */ /* 0x040fe4000bf06270 */
[----:B------:R-:W-:Y:S02]  /*0a90*/  VIMNMX R5, PT, PT, R9, UR8, !PT ;  /* 0x0000000809057c48 */ /* 0x000fe4000ffe0100 */
[----:B------:R-:W-:-:S04]  /*0aa0*/  SEL R8, RZ, 0x1, P0 ;  /* 0x00000001ff087807 */ /* 0x000fc80000000000 */
[----:B------:R-:W-:Y:S01]  /*0ab0*/  IADD3 R5, PT, PT, R5, -R9, -R8 ;  /* 0x8000000905057210 */ /* 0x000fe20007ffe808 */
[----:B--2---:R-:W2:Y:S02]  /*0ac0*/  MUFU.RCP R10, R10 ;  /* 0x0000000a000a7308 */ /* 0x004ea40000001000 */
[----:B--2---:R-:W-:-:S06]  /*0ad0*/  IADD3 R6, PT, PT, R10, 0xffffffe, RZ ;  /* 0x0ffffffe0a067810 */ /* 0x004fcc0007ffe0ff */
[----:B0-----:R0:W2:Y:S02]  /*0ae0*/  F2I.FTZ.U32.TRUNC.NTZ R7, R6 ;  /* 0x0000000600077305 */ /* 0x0010a4000021f000 */
[----:B0-----:R-:W-:Y:S02]  /*0af0*/  IMAD.MOV.U32 R6, RZ, RZ, RZ ;  /* 0x000000ffff067224 */ /* 0x001fe400078e00ff */
[----:B--2---:R-:W-:-:S04]  /*0b00*/  IMAD.MOV R11, RZ, RZ, -R7 ;  /* 0x000000ffff0b7224 */ /* 0x004fc800078e0a07 */
[----:B------:R-:W-:-:S04]  /*0b10*/  IMAD R11, R11, R2, RZ ;  /* 0x000000020b0b7224 */ /* 0x000fc800078e02ff */
[----:B------:R-:W-:-:S06]  /*0b20*/  IMAD.HI.U32 R10, R7, R11, R6 ;  /* 0x0000000b070a7227 */ /* 0x000fcc00078e0006 */
[----:B------:R-:W-:-:S05]  /*0b30*/  IMAD.HI.U32 R7, R10, R5, RZ ;  /* 0x000000050a077227 */ /* 0x000fca00078e00ff */
[----:B------:R-:W-:-:S05]  /*0b40*/  IADD3 R6, PT, PT, -R7, RZ, RZ ;  /* 0x000000ff07067210 */ /* 0x000fca0007ffe1ff */
[----:B------:R-:W-:-:S05]  /*0b50*/  IMAD R5, R2, R6, R5 ;  /* 0x0000000602057224 */ /* 0x000fca00078e0205 */
[----:B------:R-:W-:-:S13]  /*0b60*/  ISETP.GE.U32.AND P0, PT, R5, R2, PT ;  /* 0x000000020500720c */ /* 0x000fda0003f06070 */
[----:B------:R-:W-:Y:S01]  /*0b70*/  @P0 IMAD.IADD R5, R5, 0x1, -R2 ;  /* 0x0000000105050824 */ /* 0x000fe200078e0a02 */
[----:B------:R-:W-:-:S04]  /*0b80*/  @P0 IADD3 R7, PT, PT, R7, 0x1, RZ ;  /* 0x0000000107070810 */ /* 0x000fc80007ffe0ff */
[----:B------:R-:W-:-:S13]  /*0b90*/  ISETP.GE.U32.AND P1, PT, R5, R2, PT ;  /* 0x000000020500720c */ /* 0x000fda0003f26070 */
[----:B------:R-:W-:Y:S01]  /*0ba0*/  @P1 VIADD R7, R7, 0x1 ;  /* 0x0000000107071836 */ /* 0x000fe20000000000 */
[----:B------:R-:W-:-:S04]  /*0bb0*/  @!P2 LOP3.LUT R7, RZ, R2, RZ, 0x33, !PT ;  /* 0x00000002ff07a212 */ /* 0x000fc800078e33ff */
[----:B------:R-:W-:-:S04]  /*0bc0*/  IADD3 R5, PT, PT, R8, R7, RZ ;  /* 0x0000000708057210 */ /* 0x000fc80007ffe0ff */
[C---:B------:R-:W-:Y:S02]  /*0bd0*/  LOP3.LUT R6, R5.reuse, 0x3, RZ, 0xc0, !PT ;  /* 0x0000000305067812 */ /* 0x040fe400078ec0ff */
[----:B------:R-:W-:Y:S02]  /*0be0*/  ISETP.GE.U32.AND P1, PT, R5, 0x3, PT ;  /* 0x000000030500780c */ /* 0x000fe40003f26070 */
[----:B------:R-:W-:-:S13]  /*0bf0*/  ISETP.NE.AND P0, PT, R6, 0x3, PT ;  /* 0x000000030600780c */ /* 0x000fda0003f05270 */
[----:B------:R-:W-:Y:S05]  /*0c00*/  @!P0 BRA `(.L_x_24) ;  /* 0x00000000005c8947 */ /* 0x000fea0003800000 */
[----:B------:R-:W0:Y:S01]  /*0c10*/  LDC.64 R6, c[0x0][0x380] ;  /* 0x0000e000ff067b82 */ /* 0x000e220000000a00 */
[----:B------:R-:W-:Y:S02]  /*0c20*/  VIADD R5, R5, 0x1 ;  /* 0x0000000105057836 */ /* 0x000fe40000000000 */
[----:B------:R-:W-:-:S03]  /*0c30*/  IMAD R19, R0, UR8, R3 ;  /* 0x0000000800137c24 */ /* 0x000fc6000f8e0203 */
[----:B------:R-:W-:Y:S02]  /*0c40*/  LOP3.LUT R5, R5, 0x3, RZ, 0xc0, !PT ;  /* 0x0000000305057812 */ /* 0x000fe400078ec0ff */
[----:B------:R-:W2:Y:S03]  /*0c50*/  LDC.64 R8, c[0x0][0x388] ;  /* 0x0000e200ff087b82 */ /* 0x000ea60000000a00 */
[C---:B------:R-:W-:Y:S01]  /*0c60*/  IMAD R3, R5.reuse, R2, R3 ;  /* 0x0000000205037224 */ /* 0x040fe200078e0203 */
[----:B------:R-:W-:-:S04]  /*0c70*/  IADD3 R5, PT, PT, -R5, RZ, RZ ;  /* 0x000000ff05057210 */ /* 0x000fc80007ffe1ff */
[----:B------:R-:W3:Y:S03]  /*0c80*/  LDC.64 R10, c[0x0][0x390] ;  /* 0x0000e400ff0a7b82 */ /* 0x000ee60000000a00 */
.L_x_25:
[----:B0-----:R-:W-:-:S04]  /*0c90*/  IMAD.WIDE R16, R19, 0x2, R6 ;  /* 0x0000000213107825 */ /* 0x001fc800078e0206 */
[----:B--2-4-:R-:W-:Y:S02]  /*0ca0*/  IMAD.WIDE R14, R19, 0x2, R8 ;  /* 0x00000002130e7825 */ /* 0x014fe400078e0208 */
[----:B------:R-:W2:Y:S04]  /*0cb0*/  LDG.E.U16 R16, desc[UR6][R16.64] ;  /* 0x0000000610107981 */ /* 0x000ea8000c1e1500 */
[----:B------:R-:W4:Y:S01]  /*0cc0*/  LDG.E.U16 R14, desc[UR6][R14.64] ;  /* 0x000000060e0e7981 */ /* 0x000f22000c1e1500 */
[----:B------:R-:W-:-:S05]  /*0cd0*/  VIADD R5, R5, 0x1 ;  /* 0x0000000105057836 */ /* 0x000fca0000000000 */
[----:B------:R-:W-:Y:S01]  /*0ce0*/  ISETP.NE.AND P0, PT, R5, RZ, PT ;  /* 0x000000ff0500720c */ /* 0x000fe20003f05270 */
[----:B--2---:R-:W-:Y:S02]  /*0cf0*/  HADD2.F32 R13, -RZ, R16.H0_H0 ;  /* 0x20000010ff0d7230 */ /* 0x004fe40000004100 */
[----:B----4-:R-:W-:-:S03]  /*0d00*/  HADD2.F32 R12, -RZ, R14.H0_H0 ;  /* 0x2000000eff0c7230 */ /* 0x010fc60000004100 */
[----:B-1----:R-:W-:-:S04]  /*0d10*/  FADD R13, -R4, R13 ;  /* 0x0000000d040d7221 */ /* 0x002fc80000000100 */
[----:B------:R-:W-:-:S05]  /*0d20*/  FMUL R12, R12, R13 ;  /* 0x0000000d0c0c7220 */ /* 0x000fca0000400000 */
[----:B------:R-:W-:Y:S01]  /*0d30*/  F2FP.F16.F32.PACK_AB R15, RZ, R12 ;  /* 0x0000000cff0f723e */ /* 0x000fe200000000ff */
[----:B---3--:R-:W-:Y:S01]  /*0d40*/  IMAD.WIDE R12, R19, 0x2, R10 ;  /* 0x00000002130c7825 */ /* 0x008fe200078e020a */
[----:B------:R-:W-:-:S04]  /*0d50*/  IADD3 R19, PT, PT, R2, R19, RZ ;  /* 0x0000001302137210 */ /* 0x000fc80007ffe0ff */
[----:B------:R4:W-:Y:S01]  /*0d60*/  STG.E.U16 desc[UR6][R12.64], R15 ;  /* 0x0000000f0c007986 */ /* 0x0009e2000c101506 */
[----:B------:R-:W-:Y:S05]  /*0d70*/  @P0 BRA `(.L_x_25) ;  /* 0xfffffffc00c40947 */ /* 0x000fea000383ffff */
.L_x_24:
[----:B------:R-:W-:Y:S05]  /*0d80*/  BSYNC.RECONVERGENT B0 ;  /* 0x0000000000007941 */ /* 0x000fea0003800200 */
.L_x_23:
[----:B------:R-:W-:Y:S05]  /*0d90*/  @!P1 EXIT ;  /* 0x000000000000994d */ /* 0x000fea0003800000 */
[----:B------:R-:W0:Y:S01]  /*0da0*/  LDC.64 R6, c[0x0][0x380] ;  /* 0x0000e000ff067b82 */ /* 0x000e220000000a00 */
[----:B------:R-:W-:-:S07]  /*0db0*/  IMAD.SHL.U32 R5, R2, 0x2, RZ ;  /* 0x0000000202057824 */ /* 0x000fce00078e00ff */
[----:B------:R-:W2:Y:S08]  /*0dc0*/  LDC.64 R8, c[0x0][0x388] ;  /* 0x0000e200ff087b82 */ /* 0x000eb00000000a00 */
[----:B------:R-:W3:Y:S02]  /*0dd0*/  LDC.64 R10, c[0x0][0x390] ;  /* 0x0000e400ff0a7b82 */ /* 0x000ee40000000a00 */
.L_x_26:
[----:B------:R-:W-:-:S04]  /*0de0*/  IMAD R19, R0, UR8, R3 ;  /* 0x0000000800137c24 */ /* 0x000fc8000f8e0203 */
[----:B0---4-:R-:W-:-:S04]  /*0df0*/  IMAD.WIDE R14, R19, 0x2, R6 ;  /* 0x00000002130e7825 */ /* 0x011fc800078e0206 */
[----:B--2---:R-:W-:Y:S01]  /*0e00*/  IMAD.WIDE R12, R19, 0x2, R8 ;  /* 0x00000002130c7825 */ /* 0x004fe200078e0208 */
[----:B------:R-:W2:Y:S04]  /*0e10*/  LDG.E.U16 R16, desc[UR6][R14.64] ;  /* 0x000000060e107981 */ /* 0x000ea8000c1e1500 */
[----:B------:R-:W4:Y:S01]  /*0e20*/  LDG.E.U16 R18, desc[UR6][R12.64] ;  /* 0x000000060c127981 */ /* 0x000f22000c1e1500 */
[----:B--2---:R-:W-:Y:S01]  /*0e30*/  HADD2.F32 R17, -RZ, R16.H0_H0 ;  /* 0x20000010ff117230 */ /* 0x004fe20000004100 */
[----:B------:R-:W-:Y:S01]  /*0e40*/  IADD3 R16, P0, PT, R5, R14, RZ ;  /* 0x0000000e05107210 */ /* 0x000fe20007f1e0ff */
[----:B----4-:R-:W-:-:S03]  /*0e50*/  HADD2.F32 R18, -RZ, R18.H0_H0 ;  /* 0x20000012ff127230 */ /* 0x010fc60000004100 */
[----:B-1----:R-:W-:-:S04]  /*0e60*/  FADD R17, -R4, R17 ;  /* 0x0000001104117221 */ /* 0x002fc80000000100 */
[----:B------:R-:W-:Y:S01]  /*0e70*/  FMUL R17, R18, R17 ;  /* 0x0000001112117220 */ /* 0x000fe20000400000 */
[----:B---3--:R-:W-:-:S04]  /*0e80*/  IMAD.WIDE R18, R19, 0x2, R10 ;  /* 0x0000000213127825 */ /* 0x008fc800078e020a */
[----:B------:R-:W-:Y:S02]  /*0e90*/  F2FP.F16.F32.PACK_AB R21, RZ, R17 ;  /* 0x00000011ff15723e */ /* 0x000fe400000000ff */
[----:B------:R-:W-:Y:S02]  /*0ea0*/  IADD3.X R17, PT, PT, RZ, R15, RZ, P0, !PT ;  /* 0x0000000fff117210 */ /* 0x000fe400007fe4ff */
[----:B------:R-:W-:Y:S02]  /*0eb0*/  IADD3 R20, P0, PT, R5, R12, RZ ;  /* 0x0000000c05147210 */ /* 0x000fe40007f1e0ff */
[----:B------:R-:W-:-:S03]  /*0ec0*/  PRMT R15, R21, 0x7610, R15 ;  /* 0x00007610150f7816 */ /* 0x000fc6000000000f */
[----:B------:R-:W-:Y:S02]  /*0ed0*/  IMAD.X R21, RZ, RZ, R13, P0 ;  /* 0x000000ffff157224 */ /* 0x000fe400000e060d */
[----:B------:R0:W-:Y:S04]  /*0ee0*/  STG.E.U16 desc[UR6][R18.64], R15 ;  /* 0x0000000f12007986 */ /* 0x0001e8000c101506 */
[----:B------:R-:W2:Y:S04]  /*0ef0*/  LDG.E.U16 R12, desc[UR6][R16.64] ;  /* 0x00000006100c7981 */ /* 0x000ea8000c1e1500 */
[----:B------:R-:W3:Y:S01]  /*0f00*/  LDG.E.U16 R14, desc[UR6][R20.64] ;  /* 0x00000006140e7981 */ /* 0x000ee2000c1e1500 */
[----:B--2---:R-:W-:Y:S01]  /*0f10*/  HADD2.F32 R13, -RZ, R12.H0_H0 ;  /* 0x2000000cff0d7230 */ /* 0x004fe20000004100 */
[----:B------:R-:W-:Y:S01]  /*0f20*/  IADD3 R12, P1, PT, R5, R16, RZ ;  /* 0x00000010050c7210 */ /* 0x000fe20007f3e0ff */
[----:B---3--:R-:W-:-:S03]  /*0f30*/  HADD2.F32 R14, -RZ, R14.H0_H0 ;  /* 0x2000000eff0e7230 */ /* 0x008fc60000004100 */
[----:B------:R-:W-:-:S04]  /*0f40*/  FADD R13, -R4, R13 ;  /* 0x0000000d040d7221 */ /* 0x000fc80000000100 */
[----:B------:R-:W-:Y:S01]  /*0f50*/  FMUL R13, R14, R13 ;  /* 0x0000000d0e0d7220 */ /* 0x000fe20000400000 */
[----:B------:R-:W-:-:S04]  /*0f60*/  IADD3 R14, P0, PT, R5, R18, RZ ;  /* 0x00000012050e7210 */ /* 0x000fc80007f1e0ff */
[----:B------:R-:W-:Y:S01]  /*0f70*/  F2FP.F16.F32.PACK_AB R22, RZ, R13 ;  /* 0x0000000dff16723e */ /* 0x000fe200000000ff */
[----:B------:R-:W-:Y:S01]  /*0f80*/  IMAD.X R13, RZ, RZ, R17, P1 ;  /* 0x000000ffff0d7224 */ /* 0x000fe200008e0611 */
[----:B0-----:R-:W-:Y:S02]  /*0f90*/  IADD3.X R15, PT, PT, RZ, R19, RZ, P0, !PT ;  /* 0x00000013ff0f7210 */ /* 0x001fe400007fe4ff */
[----:B------:R-:W-:Y:S02]  /*0fa0*/  PRMT R23, R22, 0x7610, R23 ;  /* 0x0000761016177816 */ /* 0x000fe40000000017 */
[----:B------:R-:W-:-:S03]  /*0fb0*/  IADD3 R18, P0, PT, R5, R20, RZ ;  /* 0x0000001405127210 */ /* 0x000fc60007f1e0ff */
[----:B------:R0:W-:Y:S01]  /*0fc0*/  STG.E.U16 desc[UR6][R14.64], R23 ;  /* 0x000000170e007986 */ /* 0x0001e2000c101506 */
[----:B------:R-:W-:-:S03]  /*0fd0*/  IADD3.X R19, PT, PT, RZ, R21, RZ, P0, !PT ;  /* 0x00000015ff137210 */ /* 0x000fc600007fe4ff */
        /* <DEDUP_REMOVED lines=10> */
[----:B0-----:R-:W-:Y:S02]  /*1080*/  IADD3 R14, P0, PT, R5, R18, RZ ;  /* 0x00000012050e7210 */ /* 0x001fe40007f1e0ff */
[----:B------:R-:W-:Y:S02]  /*1090*/  IADD3.X R21, PT, PT, RZ, R13, RZ, P1, !PT ;  /* 0x0000000dff157210 */ /* 0x000fe40000ffe4ff */
[----:B------:R0:W-:Y:S01]  /*10a0*/  STG.E.U16 desc[UR6][R16.64], R22 ;  /* 0x0000001610007986 */ /* 0x0001e2000c101506 */
[----:B------:R-:W-:-:S03]  /*10b0*/  IMAD.X R15, RZ, RZ, R19, P0 ;  /* 0x000000ffff0f7224 */ /* 0x000fc600000e0613 */
[----:B------:R-:W2:Y:S04]  /*10c0*/  LDG.E.U16 R20, desc[UR6][R20.64] ;  /* 0x0000000614147981 */ /* 0x000ea8000c1e1500 */
[----:B------:R-:W3:Y:S01]  /*10d0*/  LDG.E.U16 R14, desc[UR6][R14.64] ;  /* 0x000000060e0e7981 */ /* 0x000ee2000c1e1500 */
[----:B------:R-:W-:Y:S02]  /*10e0*/  IMAD R3, R2, 0x4, R3 ;  /* 0x0000000402037824 */ /* 0x000fe400078e0203 */
[----:B--2---:R-:W-:Y:S02]  /*10f0*/  HADD2.F32 R13, -RZ, R20.H0_H0 ;  /* 0x20000014ff0d7230 */ /* 0x004fe40000004100 */
[----:B---3--:R-:W-:-:S03]  /*1100*/  HADD2.F32 R12, -RZ, R14.H0_H0 ;  /* 0x2000000eff0c7230 */ /* 0x008fc60000004100 */
[----:B------:R-:W-:-:S04]  /*1110*/  FADD R13, -R4, R13 ;  /* 0x0000000d040d7221 */ /* 0x000fc80000000100 */
[----:B------:R-:W-:Y:S01]  /*1120*/  FMUL R13, R12, R13 ;  /* 0x0000000d0c0d7220 */ /* 0x000fe20000400000 */
[----:B------:R-:W-:-:S04]  /*1130*/  IADD3 R12, P0, PT, R5, R16, RZ ;  /* 0x00000010050c7210 */ /* 0x000fc80007f1e0ff */
[----:B------:R-:W-:Y:S02]  /*1140*/  F2FP.F16.F32.PACK_AB R15, RZ, R13 ;  /* 0x0000000dff0f723e */ /* 0x000fe400000000ff */
[----:B------:R-:W-:Y:S02]  /*1150*/  IADD3.X R13, PT, PT, RZ, R17, RZ, P0, !PT ;  /* 0x00000011ff0d7210 */ /* 0x000fe400007fe4ff */
[----:B------:R-:W-:-:S03]  /*1160*/  ISETP.GE.AND P0, PT, R3, UR8, PT ;  /* 0x0000000803007c0c */ /* 0x000fc6000bf06270 */
[----:B------:R0:W-:Y:S10]  /*1170*/  STG.E.U16 desc[UR6][R12.64], R15 ;  /* 0x0000000f0c007986 */ /* 0x0001f4000c101506 */
[----:B------:R-:W-:Y:S05]  /*1180*/  @!P0 BRA `(.L_x_26) ;  /* 0xfffffffc00148947 */ /* 0x000fea000383ffff */
[----:B------:R-:W-:Y:S05]  /*1190*/  EXIT ;  /* 0x000000000000794d */ /* 0x000fea0003800000 */
.L_x_27:
        /* <DEDUP_REMOVED lines=14> */
.L_x_87:


//--------------------- .text.alibi_backward_grad_v_f16 --------------------------
	.section	.text.alibi_backward_grad_v_f16,"ax",@progbits
	.align	128
        .global         alibi_backward_grad_v_f16
        .type           alibi_backward_grad_v_f16,@function
        .size           alibi_backward_grad_v_f16,(.L_x_88 - alibi_backward_grad_v_f16)
        .other          alibi_backward_grad_v_f16,@"STO_CUDA_ENTRY STV_DEFAULT"
alibi_backward_grad_v_f16:
.text.alibi_backward_grad_v_f16:
        /* <DEDUP_REMOVED lines=58> */
.L_x_30:
        /* <DEDUP_REMOVED lines=63> */
.L_x_29:
        /* <DEDUP_REMOVED lines=39> */
.L_x_31:
        /* <DEDUP_REMOVED lines=36> */
.L_x_28:
[----:B------:R-:W0:Y:S01]  /*0c40*/  LDC.64 R6, c[0x0][0x390] ;  /* 0x0000e400ff067b82 */ /* 0x000e220000000a00 */
[----:B------:R-:W-:Y:S01]  /*0c50*/  IMAD R0, R0, R3, UR6 ;  /* 0x0000000600007e24 */ /* 0x000fe2000f8e0203 */
[----:B------:R-:W-:-:S03]  /*0c60*/  F2FP.F16.F32.PACK_AB R9, RZ, R9 ;  /* 0x00000009ff09723e */ /* 0x000fc600000000ff */
[----:B------:R-:W-:-:S04]  /*0c70*/  IMAD R3, R0, R5, R2 ;  /* 0x0000000500037224 */ /* 0x000fc800078e0202 */
[----:B0-----:R-:W-:-:S05]  /*0c80*/  IMAD.WIDE R2, R3, 0x2, R6 ;  /* 0x0000000203027825 */ /* 0x001fca00078e0206 */
[----:B------:R-:W-:Y:S01]  /*0c90*/  STG.E.U16 desc[UR8][R2.64], R9 ;  /* 0x0000000902007986 */ /* 0x000fe2000c101508 */
[----:B------:R-:W-:Y:S05]  /*0ca0*/  EXIT ;  /* 0x000000000000794d */ /* 0x000fea0003800000 */
.L_x_32:
        /* <DEDUP_REMOVED lines=13> */
.L_x_88:


//--------------------- .text.alibi_backward_grad_k_f16 --------------------------
	.section	.text.alibi_backward_grad_k_f16,"ax",@progbits
	.align	128
        .global         alibi_backward_grad_k_f16
        .type           alibi_backward_grad_k_f16,@function
        .size           alibi_backward_grad_k_f16,(.L_x_89 - alibi_backward_grad_k_f16)
        .other          alibi_backward_grad_k_f16,@"STO_CUDA_ENTRY STV_DEFAULT"
alibi_backward_grad_k_f16:
.text.alibi_backward_grad_k_f16:
        /* <DEDUP_REMOVED lines=57> */
.L_x_35:
        /* <DEDUP_REMOVED lines=63> */
.L_x_34:
        /* <DEDUP_REMOVED lines=39> */
.L_x_36:
        /* <DEDUP_REMOVED lines=36> */
.L_x_33:
        /* <DEDUP_REMOVED lines=9> */
.L_x_37:
        /* <DEDUP_REMOVED lines=12> */
.L_x_89:


//--------------------- .text.alibi_backward_grad_q_f16 --------------------------
	.section	.text.alibi_backward_grad_q_f16,"ax",@progbits
	.align	128
        .global         alibi_backward_grad_q_f16
        .type           alibi_backward_grad_q_f16,@function
        .size           alibi_backward_grad_q_f16,(.L_x_90 - alibi_backward_grad_q_f16)
        .other          alibi_backward_grad_q_f16,@"STO_CUDA_ENTRY STV_DEFAULT"
alibi_backward_grad_q_f16:
.text.alibi_backward_grad_q_f16:
        /* <DEDUP_REMOVED lines=62> */
.L_x_40:
        /* <DEDUP_REMOVED lines=57> */
.L_x_39:
        /* <DEDUP_REMOVED lines=36> */
.L_x_41:
        /* <DEDUP_REMOVED lines=35> */
.L_x_38:
        /* <DEDUP_REMOVED lines=9> */
.L_x_42:
        /* <DEDUP_REMOVED lines=9> */
.L_x_90:


//--------------------- .text.alibi_softmax_backward_f16 --------------------------
	.section	.text.alibi_softmax_backward_f16,"ax",@progbits
	.align	128
        .global         alibi_softmax_backward_f16
        .type           alibi_softmax_backward_f16,@function
        .size           alibi_softmax_backward_f16,(.L_x_91 - alibi_softmax_backward_f16)
        .other          alibi_softmax_backward_f16,@"STO_CUDA_ENTRY STV_DEFAULT"
alibi_softmax_backward_f16:
.text.alibi_softmax_backward_f16:
        /* <DEDUP_REMOVED lines=80> */
.L_x_47:
        /* <DEDUP_REMOVED lines=12> */
.L_x_46:
[----:B------:R-:W-:Y:S05]  /*05c0*/  BSYNC.RECONVERGENT B1 ;  /* 0x0000000000017941 */ /* 0x000fea0003800200 */
.L_x_45:
[----:B------:R-:W-:Y:S05]  /*05d0*/  @!P1 BRA `(.L_x_44) ;  /* 0x0000000000a49947 */ /* 0x000fea0003800000 */
[----:B------:R-:W0:Y:S01]  /*05e0*/  LDC.64 R4, c[0x0][0x380] ;  /* 0x0000e000ff047b82 */ /* 0x000e220000000a00 */
[----:B------:R-:W-:-:S07]  /*05f0*/  IMAD.SHL.U32 R23, R2, 0x2, RZ ;  /* 0x0000000202177824 */ /* 0x000fce00078e00ff */
[----:B------:R-:W1:Y:S02]  /*0600*/  LDC.64 R6, c[0x0][0x388] ;  /* 0x0000e200ff067b82 */ /* 0x000e640000000a00 */
.L_x_48:
        /* <DEDUP_REMOVED lines=38> */
.L_x_44:
[----:B------:R-:W-:Y:S05]  /*0870*/  BSYNC.RECONVERGENT B0 ;  /* 0x0000000000007941 */ /* 0x000fea0003800200 */
.L_x_43:
        /* <DEDUP_REMOVED lines=9> */
.L_x_50:
        /* <DEDUP_REMOVED lines=11> */
.L_x_49:
        /* <DEDUP_REMOVED lines=45> */
.L_x_53:
        /* <DEDUP_REMOVED lines=15> */
.L_x_52:
[----:B------:R-:W-:Y:S05]  /*0d80*/  BSYNC.RECONVERGENT B0 ;  /* 0x0000000000007941 */ /* 0x000fea0003800200 */
.L_x_51:
[----:B------:R-:W-:Y:S05]  /*0d90*/  @!P1 EXIT ;  /* 0x000000000000994d */ /* 0x000fea0003800000 */
[----:B------:R-:W0:Y:S01]  /*0da0*/  LDC.64 R6, c[0x0][0x380] ;  /* 0x0000e000ff067b82 */ /* 0x000e220000000a00 */
[----:B------:R-:W-:-:S07]  /*0db0*/  IMAD.SHL.U32 R5, R2, 0x2, RZ ;  /* 0x0000000202057824 */ /* 0x000fce00078e00ff */
[----:B------:R-:W2:Y:S08]  /*0dc0*/  LDC.64 R8, c[0x0][0x388] ;  /* 0x0000e200ff087b82 */ /* 0x000eb00000000a00 */
[----:B------:R-:W3:Y:S02]  /*0dd0*/  LDC.64 R10, c[0x0][0x390] ;  /* 0x0000e400ff0a7b82 */ /* 0x000ee40000000a00 */
.L_x_54:
        /* <DEDUP_REMOVED lines=60> */
.L_x_55:
        /* <DEDUP_REMOVED lines=14> */
.L_x_91:


//--------------------- .text.alibi_backward_grad_v_f32 --------------------------
	.section	.text.alibi_backward_grad_v_f32,"ax",@progbits
	.align	128
        .global         alibi_backward_grad_v_f32
        .type           alibi_backward_grad_v_f32,@function
        .size           alibi_backward_grad_v_f32,(.L_x_92 - alibi_backward_grad_v_f32)
        .other          alibi_backward_grad_v_f32,@"STO_CUDA_ENTRY STV_DEFAULT"
alibi_backward_grad_v_f32:
.text.alibi_backward_grad_v_f32:
        /* <DEDUP_REMOVED lines=59> */
.L_x_58:
[----:B------:R-:W0:Y:S08]  /*03b0*/  LDC.64 R14, c[0x0][0x380] ;  /* 0x0000e000ff0e7b82 */ /* 0x000e300000000a00 */
[----:B------:R-:W1:Y:S01]  /*03c0*/  LDC.64 R26, c[0x0][0x388] ;  /* 0x0000e200ff1a7b82 */ /* 0x000e620000000a00 */
[----:B0-----:R-:W-:-:S05]  /*03d0*/  IMAD.WIDE R14, R10, 0x4, R14 ;  /* 0x000000040a0e7825 */ /* 0x001fca00078e020e */
[----:B------:R0:W2:Y:S01]  /*03e0*/  LDG.E.CONSTANT R22, desc[UR8][R14.64] ;  /* 0x000000080e167981 */ /* 0x0000a2000c1e9900 */
[----:B-1----:R-:W-:-:S05]  /*03f0*/  IMAD.WIDE R26, R4, 0x4, R26 ;  /* 0x00000004041a7825 */ /* 0x002fca00078e021a */
[----:B------:R-:W2:Y:S01]  /*0400*/  LDG.E.CONSTANT R11, desc[UR8][R26.64] ;  /* 0x000000081a0b7981 */ /* 0x000ea2000c1e9900 */
[----:B0-----:R-:W-:-:S04]  /*0410*/  IMAD.WIDE R14, R3, 0x4, R14 ;  /* 0x00000004030e7825 */ /* 0x001fc800078e020e */
[----:B------:R-:W-:Y:S01]  /*0420*/  IMAD.WIDE R20, R5, 0x4, R26 ;  /* 0x0000000405147825 */ /* 0x000fe200078e021a */
[----:B------:R-:W3:Y:S03]  /*0430*/  LDG.E.CONSTANT R28, desc[UR8][R14.64] ;  /* 0x000000080e1c7981 */ /* 0x000ee6000c1e9900 */
[----:B------:R-:W-:Y:S01]  /*0440*/  IMAD.WIDE R24, R3, 0x4, R14 ;  /* 0x0000000403187825 */ /* 0x000fe200078e020e */
[----:B------:R-:W3:Y:S03]  /*0450*/  LDG.E.CONSTANT R27, desc[UR8][R20.64] ;  /* 0x00000008141b7981 */ /* 0x000ee6000c1e9900 */
[----:B------:R-:W-:-:S04]  /*0460*/  IMAD.WIDE R12, R5, 0x4, R20 ;  /* 0x00000004050c7825 */ /* 0x000fc800078e0214 */
[C---:B------:R-:W-:Y:S01]  /*0470*/  IMAD.WIDE R16, R3.reuse, 0x4, R24 ;  /* 0x0000000403107825 */ /* 0x040fe200078e0218 */
[----:B------:R-:W4:Y:S04]  /*0480*/  LDG.E.CONSTANT R26, desc[UR8][R12.64] ;  /* 0x000000080c1a7981 */ /* 0x000f28000c1e9900 */
[----:B------:R0:W5:Y:S01]  /*0490*/  LDG.E.CONSTANT R23, desc[UR8][R16.64] ;  /* 0x0000000810177981 */ /* 0x000162000c1e9900 */
[----:B------:R-:W-:-:S03]  /*04a0*/  IMAD.WIDE R18, R3, 0x4, R16 ;  /* 0x0000000403127825 */ /* 0x000fc600078e0210 */
[----:B------:R-:W4:Y:S01]  /*04b0*/  LDG.E.CONSTANT R25, desc[UR8][R24.64] ;  /* 0x0000000818197981 */ /* 0x000f22000c1e9900 */
[----:B0-----:R-:W-:-:S03]  /*04c0*/  IMAD.WIDE R16, R5, 0x4, R12 ;  /* 0x0000000405107825 */ /* 0x001fc600078e020c */
[----:B------:R0:W5:Y:S01]  /*04d0*/  LDG.E.CONSTANT R21, desc[UR8][R18.64] ;  /* 0x0000000812157981 */ /* 0x000162000c1e9900 */
[----:B------:R-:W-:-:S03]  /*04e0*/  IMAD.WIDE R14, R3, 0x4, R18 ;  /* 0x00000004030e7825 */ /* 0x000fc600078e0212 */
[----:B------:R1:W5:Y:S04]  /*04f0*/  LDG.E.CONSTANT R24, desc[UR8][R16.64] ;  /* 0x0000000810187981 */ /* 0x000368000c1e9900 */
[----:B------:R1:W5:Y:S01]  /*0500*/  LDG.E.CONSTANT R13, desc[UR8][R14.64] ;  /* 0x000000080e0d7981 */ /* 0x000362000c1e9900 */
[----:B0-----:R-:W-:-:S04]  /*0510*/  IMAD.WIDE R18, R5, 0x4, R16 ;  /* 0x0000000405127825 */ /* 0x001fc800078e0210 */
[----:B-1----:R-:W-:-:S04]  /*0520*/  IMAD.WIDE R16, R5, 0x4, R18 ;  /* 0x0000000405107825 */ /* 0x002fc800078e0212 */
[C---:B------:R-:W-:Y:S01]  /*0530*/  IMAD.WIDE R14, R3.reuse, 0x4, R14 ;  /* 0x00000004030e7825 */ /* 0x040fe200078e020e */
[----:B------:R-:W5:Y:S04]  /*0540*/  LDG.E.CONSTANT R20, desc[UR8][R16.64] ;  /* 0x0000000810147981 */ /* 0x000f68000c1e9900 */
[----:B------:R0:W5:Y:S02]  /*0550*/  LDG.E.CONSTANT R12, desc[UR8][R14.64] ;  /* 0x000000080e0c7981 */ /* 0x000164000c1e9900 */
[----:B0-----:R-:W-:-:S04]  /*0560*/  IMAD.WIDE R14, R3, 0x4, R14 ;  /* 0x00000004030e7825 */ /* 0x001fc800078e020e */
[----:B--2---:R-:W-:Y:S02]  /*0570*/  FFMA R11, R22, R11, R29 ;  /* 0x0000000b160b7223 */ /* 0x004fe4000000001d */
[----:B------:R0:W2:Y:S04]  /*0580*/  LDG.E.CONSTANT R22, desc[UR8][R18.64] ;  /* 0x0000000812167981 */ /* 0x0000a8000c1e9900 */
[----:B------:R-:W2:Y:S01]  /*0590*/  LDG.E.CONSTANT R29, desc[UR8][R14.64] ;  /* 0x000000080e1d7981 */ /* 0x000ea2000c1e9900 */
[----:B0-----:R-:W-:-:S05]  /*05a0*/  IMAD.WIDE R18, R5, 0x4, R16 ;  /* 0x0000000405127825 */ /* 0x001fca00078e0210 */
[----:B------:R0:W2:Y:S02]  /*05b0*/  LDG.E.CONSTANT R17, desc[UR8][R18.64] ;  /* 0x0000000812117981 */ /* 0x0000a4000c1e9900 */
[----:B0-----:R-:W-:-:S06]  /*05c0*/  IMAD.WIDE R18, R5, 0x4, R18 ;  /* 0x0000000405127825 */ /* 0x001fcc00078e0212 */
[----:B------:R-:W2:Y:S01]  /*05d0*/  LDG.E.CONSTANT R18, desc[UR8][R18.64] ;  /* 0x0000000812127981 */ /* 0x000ea2000c1e9900 */
[----:B---3--:R-:W-:Y:S01]  /*05e0*/  FFMA R28, R28, R27, R11 ;  /* 0x0000001b1c1c7223 */ /* 0x008fe2000000000b */
[----:B------:R-:W-:-:S03]  /*05f0*/  IADD3 R9, PT, PT, R9, 0x8, RZ ;  /* 0x0000000809097810 */ /* 0x000fc60007ffe0ff */
[----:B----4-:R-:W-:Y:S01]  /*0600*/  FFMA R26, R25, R26, R28 ;  /* 0x0000001a191a7223 */ /* 0x010fe2000000001c */
[----:B------:R-:W-:-:S03]  /*0610*/  ISETP.NE.AND P0, PT, R9, RZ, PT ;  /* 0x000000ff0900720c */ /* 0x000fc60003f05270 */
[----:B-----5:R-:W-:Y:S01]  /*0620*/  FFMA R24, R23, R24, R26 ;  /* 0x0000001817187223 */ /* 0x020fe2000000001a */
[----:B------:R-:W-:Y:S02]  /*0630*/  LEA R10, R3, R10, 0x3 ;  /* 0x0000000a030a7211 */ /* 0x000fe400078e18ff */
[----:B------:R-:W-:Y:S01]  /*0640*/  LEA R4, R5, R4, 0x3 ;  /* 0x0000000405047211 */ /* 0x000fe200078e18ff */
[----:B--2---:R-:W-:-:S04]  /*0650*/  FFMA R22, R21, R22, R24 ;  /* 0x0000001615167223 */ /* 0x004fc80000000018 */
[----:B------:R-:W-:-:S04]  /*0660*/  FFMA R13, R13, R20, R22 ;  /* 0x000000140d0d7223 */ /* 0x000fc80000000016 */
[----:B------:R-:W-:-:S04]  /*0670*/  FFMA R12, R12, R17, R13 ;  /* 0x000000110c0c7223 */ /* 0x000fc8000000000d */
[----:B------:R-:W-:Y:S01]  /*0680*/  FFMA R29, R29, R18, R12 ;  /* 0x000000121d1d7223 */ /* 0x000fe2000000000c */
[----:B------:R-:W-:Y:S06]  /*0690*/  @P0 BRA `(.L_x_58) ;  /* 0xfffffffc00440947 */ /* 0x000fec000383ffff */
.L_x_57:
        /* <DEDUP_REMOVED lines=11> */
[----:B------:R-:W2:Y:S01]  /*0750*/  LDG.E.CONSTANT R4, desc[UR8][R22.64] ;  /* 0x0000000816047981 */ /* 0x000ea2000c1e9900 */
[----:B------:R-:W-:-:S04]  /*0760*/  IMAD.WIDE R10, R3, 0x4, R22 ;  /* 0x00000004030a7825 */ /* 0x000fc800078e0216 */
[----:B-1----:R-:W-:-:S04]  /*0770*/  IMAD.WIDE R24, R13, 0x4, R24 ;  /* 0x000000040d187825 */ /* 0x002fc800078e0218 */
[----:B------:R-:W-:Y:S02]  /*0780*/  IMAD.WIDE R12, R5, 0x4, R24 ;  /* 0x00000004050c7825 */ /* 0x000fe400078e0218 */
[----:B------:R-:W2:Y:S02]  /*0790*/  LDG.E.CONSTANT R24, desc[UR8][R24.64] ;  /* 0x0000000818187981 */ /* 0x000ea4000c1e9900 */
[----:B------:R-:W-:Y:S02]  /*07a0*/  IMAD.WIDE R16, R3, 0x4, R10 ;  /* 0x0000000403107825 */ /* 0x000fe400078e020a */
[----:B------:R-:W3:Y:S02]  /*07b0*/  LDG.E.CONSTANT R11, desc[UR8][R10.64] ;  /* 0x000000080a0b7981 */ /* 0x000ee4000c1e9900 */
[----:B------:R-:W-:Y:S02]  /*07c0*/  IMAD.WIDE R14, R5, 0x4, R12 ;  /* 0x00000004050e7825 */ /* 0x000fe400078e020c */
[----:B------:R-:W3:Y:S02]  /*07d0*/  LDG.E.CONSTANT R12, desc[UR8][R12.64] ;  /* 0x000000080c0c7981 */ /* 0x000ee4000c1e9900 */
[----:B------:R-:W-:-:S02]  /*07e0*/  IMAD.WIDE R18, R3, 0x4, R16 ;  /* 0x0000000403127825 */ /* 0x000fc400078e0210 */
[----:B------:R-:W4:Y:S02]  /*07f0*/  LDG.E.CONSTANT R27, desc[UR8][R16.64] ;  /* 0x00000008101b7981 */ /* 0x000f24000c1e9900 */
[----:B------:R-:W-:Y:S02]  /*0800*/  IMAD.WIDE R20, R5, 0x4, R14 ;  /* 0x0000000405147825 */ /* 0x000fe400078e020e */
[----:B------:R-:W4:Y:S04]  /*0810*/  LDG.E.CONSTANT R14, desc[UR8][R14.64] ;  /* 0x000000080e0e7981 */ /* 0x000f28000c1e9900 */
[----:B------:R-:W5:Y:S04]  /*0820*/  LDG.E.CONSTANT R19, desc[UR8][R18.64] ;  /* 0x0000000812137981 */ /* 0x000f68000c1e9900 */
[----:B------:R-:W5:Y:S01]  /*0830*/  LDG.E.CONSTANT R20, desc[UR8][R20.64] ;  /* 0x0000000814147981 */ /* 0x000f62000c1e9900 */
[----:B------:R-:W-:Y:S01]  /*0840*/  IADD3 R8, PT, PT, R8, 0x4, RZ ;  /* 0x0000000408087810 */ /* 0x000fe20007ffe0ff */
[----:B--2---:R-:W-:-:S04]  /*0850*/  FFMA R4, R4, R24, R29 ;  /* 0x0000001804047223 */ /* 0x004fc8000000001d */
[----:B---3--:R-:W-:-:S04]  /*0860*/  FFMA R4, R11, R12, R4 ;  /* 0x0000000c0b047223 */ /* 0x008fc80000000004 */
[----:B----4-:R-:W-:-:S04]  /*0870*/  FFMA R4, R27, R14, R4 ;  /* 0x0000000e1b047223 */ /* 0x010fc80000000004 */
[----:B-----5:R-:W-:-:S07]  /*0880*/  FFMA R29, R19, R20, R4 ;  /* 0x00000014131d7223 */ /* 0x020fce0000000004 */
.L_x_59:
        /* <DEDUP_REMOVED lines=15> */
[----:B------:R-:W4:Y:S03]  /*0980*/  @P0 LDG.E.CONSTANT R4, desc[UR8][R16.64] ;  /* 0x0000000810040981 */ /* 0x000f26000c1e9900 */
[C---:B------:R-:W-:Y:S02]  /*0990*/  @!P1 IMAD R19, R8.reuse, R3, UR6 ;  /* 0x0000000608139e24 */ /* 0x040fe4000f8e0203 */
[----:B------:R-:W-:Y:S02]  /*09a0*/  @!P1 IMAD R21, R8, R5, R2 ;  /* 0x0000000508159224 */ /* 0x000fe400078e0202 */
[----:B------:R-:W-:-:S04]  /*09b0*/  @P0 IMAD.WIDE R14, R3, 0x4, R16 ;  /* 0x00000004030e0825 */ /* 0x000fc800078e0210 */
[----:B------:R-:W-:Y:S02]  /*09c0*/  @P0 IMAD.WIDE R8, R5, 0x4, R6 ;  /* 0x0000000405080825 */ /* 0x000fe400078e0206 */
[----:B------:R-:W4:Y:S02]  /*09d0*/  @P0 LDG.E.CONSTANT R6, desc[UR8][R6.64] ;  /* 0x0000000806060981 */ /* 0x000f24000c1e9900 */
[----:B--2---:R-:W-:Y:S02]  /*09e0*/  @!P1 IMAD.WIDE R10, R19, 0x4, R10 ;  /* 0x00000004130a9825 */ /* 0x004fe400078e020a */
[----:B------:R-:W2:Y:S02]  /*09f0*/  @P0 LDG.E.CONSTANT R15, desc[UR8][R14.64] ;  /* 0x000000080e0f0981 */ /* 0x000ea4000c1e9900 */
[----:B---3--:R-:W-:Y:S02]  /*0a00*/  @!P1 IMAD.WIDE R12, R21, 0x4, R12 ;  /* 0x00000004150c9825 */ /* 0x008fe400078e020c */
[----:B------:R-:W2:Y:S04]  /*0a10*/  @P0 LDG.E.CONSTANT R8, desc[UR8][R8.64] ;  /* 0x0000000808080981 */ /* 0x000ea8000c1e9900 */
[----:B------:R-:W3:Y:S04]  /*0a20*/  @!P1 LDG.E.CONSTANT R10, desc[UR8][R10.64] ;  /* 0x000000080a0a9981 */ /* 0x000ee8000c1e9900 */
[----:B------:R-:W3:Y:S01]  /*0a30*/  @!P1 LDG.E.CONSTANT R12, desc[UR8][R12.64] ;  /* 0x000000080c0c9981 */ /* 0x000ee2000c1e9900 */
[----:B----4-:R-:W-:-:S04]  /*0a40*/  @P0 FFMA R4, R4, R6, R29 ;  /* 0x0000000604040223 */ /* 0x010fc8000000001d */
[----:B--2---:R-:W-:-:S04]  /*0a50*/  @P0 FFMA R29, R15, R8, R4 ;  /* 0x000000080f1d0223 */ /* 0x004fc80000000004 */
[----:B---3--:R-:W-:-:S07]  /*0a60*/  @!P1 FFMA R29, R10, R12, R29 ;  /* 0x0000000c0a1d9223 */ /* 0x008fce000000001d */
.L_x_56:
[----:B------:R-:W0:Y:S01]  /*0a70*/  LDC.64 R6, c[0x0][0x390] ;  /* 0x0000e400ff067b82 */ /* 0x000e220000000a00 */
[----:B------:R-:W-:-:S04]  /*0a80*/  IMAD R0, R0, R3, UR6 ;  /* 0x0000000600007e24 */ /* 0x000fc8000f8e0203 */
[----:B------:R-:W-:-:S04]  /*0a90*/  IMAD R3, R0, R5, R2 ;  /* 0x0000000500037224 */ /* 0x000fc800078e0202 */
[----:B0-----:R-:W-:-:S05]  /*0aa0*/  IMAD.WIDE R2, R3, 0x4, R6 ;  /* 0x0000000403027825 */ /* 0x001fca00078e0206 */
[----:B------:R-:W-:Y:S01]  /*0ab0*/  STG.E desc[UR8][R2.64], R29 ;  /* 0x0000001d02007986 */ /* 0x000fe2000c101908 */
[----:B------:R-:W-:Y:S05]  /*0ac0*/  EXIT ;  /* 0x000000000000794d */ /* 0x000fea0003800000 */
.L_x_60:
        /* <DEDUP_REMOVED lines=11> */
.L_x_92:


//--------------------- .text.alibi_backward_grad_k_f32 --------------------------
	.section	.text.alibi_backward_grad_k_f32,"ax",@progbits
	.align	128
        .global         alibi_backward_grad_k_f32
        .type           alibi_backward_grad_k_f32,@function
        .size           alibi_backward_grad_k_f32,(.L_x_93 - alibi_backward_grad_k_f32)
        .other          alibi_backward_grad_k_f32,@"STO_CUDA_ENTRY STV_DEFAULT"
alibi_backward_grad_k_f32:
.text.alibi_backward_grad_k_f32:
        /* <DEDUP_REMOVED lines=57> */
.L_x_63:
[----:B------:R-:W0:Y:S08]  /*0390*/  LDC.64 R14, c[0x0][0x380] ;  /* 0x0000e000ff0e7b82 */ /* 0x000e300000000a00 */
[----:B------:R-:W1:Y:S01]  /*03a0*/  LDC.64 R26, c[0x0][0x388] ;  /* 0x0000e200ff1a7b82 */ /* 0x000e620000000a00 */
[----:B0-----:R-:W-:-:S05]  /*03b0*/  IMAD.WIDE R14, R7, 0x4, R14 ;  /* 0x00000004070e7825 */ /* 0x001fca00078e020e */
[----:B------:R0:W2:Y:S01]  /*03c0*/  LDG.E.CONSTANT R22, desc[UR8][R14.64] ;  /* 0x000000080e167981 */ /* 0x0000a2000c1e9900 */
[----:B-1----:R-:W-:-:S05]  /*03d0*/  IMAD.WIDE R26, R4, 0x4, R26 ;  /* 0x00000004041a7825 */ /* 0x002fca00078e021a */
[----:B------:R-:W2:Y:S01]  /*03e0*/  LDG.E.CONSTANT R9, desc[UR8][R26.64] ;  /* 0x000000081a097981 */ /* 0x000ea2000c1e9900 */
[----:B0-----:R-:W-:-:S04]  /*03f0*/  IMAD.WIDE R14, R12, 0x4, R14 ;  /* 0x000000040c0e7825 */ /* 0x001fc800078e020e */
[C---:B------:R-:W-:Y:S01]  /*0400*/  IMAD.WIDE R20, R13.reuse, 0x4, R26 ;  /* 0x000000040d147825 */ /* 0x040fe200078e021a */
        /* <DEDUP_REMOVED lines=39> */
.L_x_62:
        /* <DEDUP_REMOVED lines=10> */
[----:B0-----:R-:W-:-:S04]  /*0720*/  IMAD.WIDE R20, R9, 0x4, R20 ;  /* 0x0000000409147825 */ /* 0x001fc800078e0214 */
[----:B-1----:R-:W-:-:S04]  /*0730*/  IMAD.WIDE R22, R5, 0x4, R22 ;  /* 0x0000000405167825 */ /* 0x002fc800078e0216 */
[C---:B------:R-:W-:Y:S02]  /*0740*/  IMAD.WIDE R4, R12.reuse, 0x4, R20 ;  /* 0x000000040c047825 */ /* 0x040fe400078e0214 */
[----:B------:R-:W2:Y:S02]  /*0750*/  LDG.E.CONSTANT R20, desc[UR8][R20.64] ;  /* 0x0000000814147981 */ /* 0x000ea4000c1e9900 */
[C---:B------:R-:W-:Y:S02]  /*0760*/  IMAD.WIDE R8, R13.reuse, 0x4, R22 ;  /* 0x000000040d087825 */ /* 0x040fe400078e0216 */
[----:B------:R-:W2:Y:S02]  /*0770*/  LDG.E.CONSTANT R22, desc[UR8][R22.64] ;  /* 0x0000000816167981 */ /* 0x000ea4000c1e9900 */
[----:B------:R-:W-:Y:S02]  /*0780*/  IMAD.WIDE R14, R12, 0x4, R4 ;  /* 0x000000040c0e7825 */ /* 0x000fe400078e0204 */
[----:B------:R-:W3:Y:S02]  /*0790*/  LDG.E.CONSTANT R5, desc[UR8][R4.64] ;  /* 0x0000000804057981 */ /* 0x000ee4000c1e9900 */
[----:B------:R-:W-:-:S02]  /*07a0*/  IMAD.WIDE R10, R13, 0x4, R8 ;  /* 0x000000040d0a7825 */ /* 0x000fc400078e0208 */
[----:B------:R-:W3:Y:S02]  /*07b0*/  LDG.E.CONSTANT R8, desc[UR8][R8.64] ;  /* 0x0000000808087981 */ /* 0x000ee4000c1e9900 */
[----:B------:R-:W-:Y:S02]  /*07c0*/  IMAD.WIDE R16, R12, 0x4, R14 ;  /* 0x000000040c107825 */ /* 0x000fe400078e020e */
        /* <DEDUP_REMOVED lines=10> */
.L_x_64:
        /* <DEDUP_REMOVED lines=30> */
.L_x_61:
[----:B------:R-:W0:Y:S01]  /*0a50*/  LDC.64 R4, c[0x0][0x390] ;  /* 0x0000e400ff047b82 */ /* 0x000e220000000a00 */
[----:B------:R-:W1:Y:S01]  /*0a60*/  LDCU UR5, c[0x0][0x398] ;  /* 0x00007300ff0577ac */ /* 0x000e620008000800 */
[----:B------:R-:W-:-:S04]  /*0a70*/  IMAD R3, R3, R12, UR6 ;  /* 0x0000000603037e24 */ /* 0x000fc8000f8e020c */
[----:B------:R-:W-:Y:S02]  /*0a80*/  IMAD R3, R3, R13, R0 ;  /* 0x0000000d03037224 */ /* 0x000fe400078e0200 */
[----:B-1----:R-:W-:Y:S02]  /*0a90*/  FMUL R29, R29, UR5 ;  /* 0x000000051d1d7c20 */ /* 0x002fe40008400000 */
[----:B0-----:R-:W-:-:S05]  /*0aa0*/  IMAD.WIDE R2, R3, 0x4, R4 ;  /* 0x0000000403027825 */ /* 0x001fca00078e0204 */
[----:B------:R-:W-:Y:S01]  /*0ab0*/  STG.E desc[UR8][R2.64], R29 ;  /* 0x0000001d02007986 */ /* 0x000fe2000c101908 */
[----:B------:R-:W-:Y:S05]  /*0ac0*/  EXIT ;  /* 0x000000000000794d */ /* 0x000fea0003800000 */
.L_x_65:
        /* <DEDUP_REMOVED lines=11> */
.L_x_93:


//--------------------- .text.alibi_backward_grad_q_f32 --------------------------
	.section	.text.alibi_backward_grad_q_f32,"ax",@progbits
	.align	128
        .global         alibi_backward_grad_q_f32
        .type           alibi_backward_grad_q_f32,@function
        .size           alibi_backward_grad_q_f32,(.L_x_94 - alibi_backward_grad_q_f32)
        .other          alibi_backward_grad_q_f32,@"STO_CUDA_ENTRY STV_DEFAULT"
alibi_backward_grad_q_f32:
.text.alibi_backward_grad_q_f32:
        /* <DEDUP_REMOVED lines=19> */
[----:B------:R-:W-:Y:S01]  /*0130*/  IMAD.HI.U32 R3, R3, R5, R2 ;  /* 0x0000000503037227 */ /* 0x000fe200078e0002 */
[----:B------:R-:W-:Y:S01]  /*0140*/  LOP3.LUT R2, R0, R9, RZ, 0x3c, !PT ;  /* 0x0000000900027212 */ /* 0x000fe200078e3cff */
[----:B------:R-:W0:Y:S03]  /*0150*/  S2R R5, SR_TID.X ;  /* 0x0000000000057919 */ /* 0x000e260000002100 */
[----:B------:R-:W-:Y:S01]  /*0160*/  ISETP.GE.AND P1, PT, R2, RZ, PT ;  /* 0x000000ff0200720c */ /* 0x000fe20003f26270 */
[----:B------:R-:W-:-:S05]  /*0170*/  IMAD.HI.U32 R3, R3, R6, RZ ;  /* 0x0000000603037227 */ /* 0x000fca00078e00ff */
[----:B------:R-:W-:-:S05]  /*0180*/  IADD3 R4, PT, PT, -R3, RZ, RZ ;  /* 0x000000ff03047210 */ /* 0x000fca0007ffe1ff */
[----:B------:R-:W-:-:S05]  /*0190*/  IMAD R4, R7, R4, R6 ;  /* 0x0000000407047224 */ /* 0x000fca00078e0206 */
[----:B------:R-:W-:-:S13]  /*01a0*/  ISETP.GT.U32.AND P2, PT, R7, R4, PT ;  /* 0x000000040700720c */ /* 0x000fda0003f44070 */
[-C--:B------:R-:W-:Y:S02]  /*01b0*/  @!P2 IADD3 R4, PT, PT, R4, -R7.reuse, RZ ;  /* 0x800000070404a210 */ /* 0x080fe40007ffe0ff */
[----:B------:R-:W-:Y:S02]  /*01c0*/  @!P2 IADD3 R3, PT, PT, R3, 0x1, RZ ;  /* 0x000000010303a810 */ /* 0x000fe40007ffe0ff */
[----:B------:R-:W-:Y:S02]  /*01d0*/  ISETP.GE.U32.AND P0, PT, R4, R7, PT ;  /* 0x000000070400720c */ /* 0x000fe40003f06070 */
[----:B------:R-:W-:Y:S02]  /*01e0*/  ISETP.NE.AND P2, PT, R9, RZ, PT ;  /* 0x000000ff0900720c */ /* 0x000fe40003f45270 */
[----:B0-----:R-:W-:-:S09]  /*01f0*/  IADD3 R12, PT, PT, R5, UR4, RZ ;  /* 0x00000004050c7c10 */ /* 0x001fd2000fffe0ff */
[----:B------:R-:W-:-:S04]  /*0200*/  @P0 IADD3 R3, PT, PT, R3, 0x1, RZ ;  /* 0x0000000103030810 */ /* 0x000fc80007ffe0ff */
        /* <DEDUP_REMOVED lines=29> */
.L_x_68:
[----:B------:R-:W0:Y:S01]  /*03e0*/  LDC.64 R10, c[0x0][0x388] ;  /* 0x0000e200ff0a7b82 */ /* 0x000e220000000a00 */
[----:B------:R-:W-:Y:S02]  /*03f0*/  MOV R2, UR5 ;  /* 0x0000000500027c02 */ /* 0x000fe40008000f00 */
[----:B------:R-:W-:-:S03]  /*0400*/  MOV R3, UR6 ;  /* 0x0000000600037c02 */ /* 0x000fc60008000f00 */
[----:B------:R-:W-:-:S05]  /*0410*/  IMAD.WIDE R2, R14, 0x4, R2 ;  /* 0x000000040e027825 */ /* 0x000fca00078e0202 */
[----:B------:R-:W2:Y:S04]  /*0420*/  LDG.E.CONSTANT R25, desc[UR10][R2.64+-0xc] ;  /* 0xfffff40a02197981 */ /* 0x000ea8000c1e9900 */
[----:B------:R-:W3:Y:S01]  /*0430*/  LDG.E.CONSTANT R27, desc[UR10][R2.64+-0x8] ;  /* 0xfffff80a021b7981 */ /* 0x000ee2000c1e9900 */
[----:B0-----:R-:W-:-:S05]  /*0440*/  IMAD.WIDE R10, R18, 0x4, R10 ;  /* 0x00000004120a7825 */ /* 0x001fca00078e020a */
[----:B------:R-:W4:Y:S01]  /*0450*/  LDG.E.CONSTANT R28, desc[UR10][R10.64] ;  /* 0x0000000a0a1c7981 */ /* 0x000f22000c1e9900 */
[----:B------:R-:W-:-:S05]  /*0460*/  IMAD.WIDE R22, R15, 0x4, R10 ;  /* 0x000000040f167825 */ /* 0x000fca00078e020a */
[----:B------:R-:W2:Y:S04]  /*0470*/  LDG.E.CONSTANT R26, desc[UR10][R22.64] ;  /* 0x0000000a161a7981 */ /* 0x000ea8000c1e9900 */
[----:B------:R-:W4:Y:S01]  /*0480*/  LDG.E.CONSTANT R10, desc[UR10][R2.64+-0x10] ;  /* 0xfffff00a020a7981 */ /* 0x000f22000c1e9900 */
[----:B------:R-:W-:-:S05]  /*0490*/  IMAD.WIDE R6, R15, 0x4, R22 ;  /* 0x000000040f067825 */ /* 0x000fca00078e0216 */
[----:B------:R0:W3:Y:S01]  /*04a0*/  LDG.E.CONSTANT R24, desc[UR10][R6.64] ;  /* 0x0000000a06187981 */ /* 0x0000e2000c1e9900 */
[----:B------:R-:W-:-:S04]  /*04b0*/  IMAD.WIDE R8, R15, 0x4, R6 ;  /* 0x000000040f087825 */ /* 0x000fc800078e0206 */
[C---:B------:R-:W-:Y:S02]  /*04c0*/  IMAD.WIDE R4, R15.reuse, 0x4, R8 ;  /* 0x000000040f047825 */ /* 0x040fe400078e0208 */
[----:B------:R-:W5:Y:S04]  /*04d0*/  LDG.E.CONSTANT R8, desc[UR10][R8.64] ;  /* 0x0000000a08087981 */ /* 0x000f68000c1e9900 */
[----:B------:R-:W5:Y:S01]  /*04e0*/  LDG.E.CONSTANT R9, desc[UR10][R2.64+0x8] ;  /* 0x0000080a02097981 */ /* 0x000f62000c1e9900 */
[----:B----4-:R-:W-:Y:S01]  /*04f0*/  FFMA R28, R10, R28, R29 ;  /* 0x0000001c0a1c7223 */ /* 0x010fe2000000001d */
[----:B------:R-:W-:Y:S02]  /*0500*/  IMAD.WIDE R10, R15, 0x4, R4 ;  /* 0x000000040f0a7825 */ /* 0x000fe400078e0204 */
[----:B------:R-:W5:Y:S02]  /*0510*/  LDG.E.CONSTANT R29, desc[UR10][R2.64+-0x4] ;  /* 0xfffffc0a021d7981 */ /* 0x000f64000c1e9900 */
[----:B--2---:R-:W-:-:S02]  /*0520*/  FFMA R26, R25, R26, R28 ;  /* 0x0000001a191a7223 */ /* 0x004fc4000000001c */
[----:B------:R-:W2:Y:S01]  /*0530*/  LDG.E.CONSTANT R4, desc[UR10][R4.64] ;  /* 0x0000000a04047981 */ /* 0x000ea2000c1e9900 */
[----:B------:R-:W-:-:S03]  /*0540*/  IMAD.WIDE R22, R15, 0x4, R10 ;  /* 0x000000040f167825 */ /* 0x000fc600078e020a */
[----:B------:R-:W2:Y:S04]  /*0550*/  LDG.E.CONSTANT R25, desc[UR10][R2.64] ;  /* 0x0000000a02197981 */ /* 0x000ea8000c1e9900 */
[----:B------:R-:W4:Y:S01]  /*0560*/  LDG.E.CONSTANT R10, desc[UR10][R10.64] ;  /* 0x0000000a0a0a7981 */ /* 0x000f22000c1e9900 */
[----:B0-----:R-:W-:-:S03]  /*0570*/  IMAD.WIDE R6, R15, 0x4, R22 ;  /* 0x000000040f067825 */ /* 0x001fc600078e0216 */
[----:B------:R-:W4:Y:S04]  /*0580*/  LDG.E.CONSTANT R5, desc[UR10][R2.64+0x4] ;  /* 0x0000040a02057981 */ /* 0x000f28000c1e9900 */
[----:B------:R-:W4:Y:S04]  /*0590*/  LDG.E.CONSTANT R28, desc[UR10][R22.64] ;  /* 0x0000000a161c7981 */ /* 0x000f28000c1e9900 */
[----:B------:R-:W4:Y:S04]  /*05a0*/  LDG.E.CONSTANT R11, desc[UR10][R2.64+0xc] ;  /* 0x00000c0a020b7981 */ /* 0x000f28000c1e9900 */
[----:B------:R-:W4:Y:S01]  /*05b0*/  LDG.E.CONSTANT R6, desc[UR10][R6.64] ;  /* 0x0000000a06067981 */ /* 0x000f22000c1e9900 */
[----:B---3--:R-:W-:Y:S01]  /*05c0*/  FFMA R24, R27, R24, R26 ;  /* 0x000000181b187223 */ /* 0x008fe2000000001a */
[----:B------:R-:W-:-:S04]  /*05d0*/  IADD3 R20, PT, PT, R20, 0x8, RZ ;  /* 0x0000000814147810 */ /* 0x000fc80007ffe0ff */
[----:B------:R-:W-:Y:S02]  /*05e0*/  ISETP.NE.AND P0, PT, R20, RZ, PT ;  /* 0x000000ff1400720c */ /* 0x000fe40003f05270 */
[----:B------:R-:W-:Y:S02]  /*05f0*/  LEA R18, R15, R18, 0x3 ;  /* 0x000000120f127211 */ /* 0x000fe400078e18ff */
[----:B------:R-:W-:Y:S01]  /*0600*/  IADD3 R14, PT, PT, R14, 0x8, RZ ;  /* 0x000000080e0e7810 */ /* 0x000fe20007ffe0ff */
[----:B-----5:R-:W-:-:S04]  /*0610*/  FFMA R8, R29, R8, R24 ;  /* 0x000000081d087223 */ /* 0x020fc80000000018 */
[----:B--2---:R-:W-:-:S04]  /*0620*/  FFMA R4, R25, R4, R8 ;  /* 0x0000000419047223 */ /* 0x004fc80000000008 */
[----:B----4-:R-:W-:-:S04]  /*0630*/  FFMA R4, R5, R10, R4 ;  /* 0x0000000a05047223 */ /* 0x010fc80000000004 */
[----:B------:R-:W-:-:S04]  /*0640*/  FFMA R4, R9, R28, R4 ;  /* 0x0000001c09047223 */ /* 0x000fc80000000004 */
[----:B------:R-:W-:Y:S01]  /*0650*/  FFMA R29, R11, R6, R4 ;  /* 0x000000060b1d7223 */ /* 0x000fe20000000004 */
[----:B------:R-:W-:Y:S06]  /*0660*/  @P0 BRA `(.L_x_68) ;  /* 0xfffffffc005c0947 */ /* 0x000fec000383ffff */
.L_x_67:
[----:B------:R-:W-:Y:S05]  /*0670*/  @!P1 BRA `(.L_x_66) ;  /* 0x0000000000e09947 */ /* 0x000fea0003800000 */
[----:B------:R-:W-:Y:S02]  /*0680*/  ISETP.GE.U32.AND P0, PT, R21, 0x4, PT ;  /* 0x000000041500780c */ /* 0x000fe40003f06070 */
[----:B------:R-:W-:-:S04]  /*0690*/  LOP3.LUT R18, R17, 0x3, RZ, 0xc0, !PT ;  /* 0x0000000311127812 */ /* 0x000fc800078ec0ff */
[----:B------:R-:W-:-:S07]  /*06a0*/  ISETP.NE.AND P1, PT, R18, RZ, PT ;  /* 0x000000ff1200720c */ /* 0x000fce0003f25270 */
[----:B------:R-:W-:Y:S06]  /*06b0*/  @!P0 BRA `(.L_x_69) ;  /* 0x00000000005c8947 */ /* 0x000fec0003800000 */
[----:B------:R-:W0:Y:S01]  /*06c0*/  LDC.64 R2, c[0x0][0x388] ;  /* 0x0000e200ff027b82 */ /* 0x000e220000000a00 */
[----:B------:R-:W-:Y:S01]  /*06d0*/  IMAD R6, R0, R17, R16 ;  /* 0x0000001100067224 */ /* 0x000fe200078e0210 */
[----:B------:R-:W-:-:S03]  /*06e0*/  IADD3 R7, PT, PT, R19, R16, RZ ;  /* 0x0000001013077210 */ /* 0x000fc60007ffe0ff */
[----:B------:R-:W-:-:S03]  /*06f0*/  IMAD R9, R6, R15, R12 ;  /* 0x0000000f06097224 */ /* 0x000fc600078e020c */
[----:B------:R-:W1:Y:S01]  /*0700*/  LDC.64 R4, c[0x0][0x380] ;  /* 0x0000e000ff047b82 */ /* 0x000e620000000a00 */
[----:B0-----:R-:W-:-:S04]  /*0710*/  IMAD.WIDE R2, R9, 0x4, R2 ;  /* 0x0000000409027825 */ /* 0x001fc800078e0202 */
[----:B-1----:R-:W-:-:S04]  /*0720*/  IMAD.WIDE R4, R7, 0x4, R4 ;  /* 0x0000000407047825 */ /* 0x002fc800078e0204 */
[C---:B------:R-:W-:Y:S01]  /*0730*/  IMAD.WIDE R6, R15.reuse, 0x4, R2 ;  /* 0x000000040f067825 */ /* 0x040fe200078e0202 */
[----:B------:R-:W2:Y:S04]  /*0740*/  LDG.E.CONSTANT R14, desc[UR10][R4.64] ;  /* 0x0000000a040e7981 */ /* 0x000ea8000c1e9900 */
[----:B------:R-:W2:Y:S01]  /*0750*/  LDG.E.CONSTANT R2, desc[UR10][R2.64] ;  /* 0x0000000a02027981 */ /* 0x000ea2000c1e9900 */
[----:B------:R-:W-:-:S03]  /*0760*/  IMAD.WIDE R8, R15, 0x4, R6 ;  /* 0x000000040f087825 */ /* 0x000fc600078e0206 */
[----:B------:R-:W3:Y:S04]  /*0770*/  LDG.E.CONSTANT R6, desc[UR10][R6.64] ;  /* 0x0000000a06067981 */ /* 0x000ee8000c1e9900 */
[----:B------:R-:W3:Y:S01]  /*0780*/  LDG.E.CONSTANT R21, desc[UR10][R4.64+0x4] ;  /* 0x0000040a04157981 */ /* 0x000ee2000c1e9900 */
[----:B------:R-:W-:-:S03]  /*0790*/  IMAD.WIDE R10, R15, 0x4, R8 ;  /* 0x000000040f0a7825 */ /* 0x000fc600078e0208 */
[----:B------:R-:W4:Y:S04]  /*07a0*/  LDG.E.CONSTANT R20, desc[UR10][R8.64] ;  /* 0x0000000a08147981 */ /* 0x000f28000c1e9900 */
        /* <DEDUP_REMOVED lines=8> */
.L_x_69:
        /* <DEDUP_REMOVED lines=10> */
[----:B------:R-:W-:-:S03]  /*08d0*/  @P0 IMAD R21, R10, R15, R12 ;  /* 0x0000000f0a150224 */ /* 0x000fc600078e020c */
[----:B------:R-:W-:Y:S01]  /*08e0*/  @!P1 IADD3 R19, PT, PT, R19, R16, RZ ;  /* 0x0000001013139210 */ /* 0x000fe20007ffe0ff */
[----:B------:R-:W-:Y:S02]  /*08f0*/  @!P1 IMAD R17, R0, R17, R16 ;  /* 0x0000001100119224 */ /* 0x000fe400078e0210 */
[----:B------:R-:W3:Y:S01]  /*0900*/  LDC.64 R4, c[0x0][0x388] ;  /* 0x0000e200ff047b82 */ /* 0x000ee20000000a00 */
[----:B0-----:R-:W-:-:S04]  /*0910*/  @P0 IMAD.WIDE R6, R21, 0x4, R6 ;  /* 0x0000000415060825 */ /* 0x001fc800078e0206 */
[----:B------:R-:W-:Y:S01]  /*0920*/  @!P1 IMAD R17, R17, R15, R12 ;  /* 0x0000000f11119224 */ /* 0x000fe200078e020c */
[----:B------:R-:W4:Y:S01]  /*0930*/  @P0 LDG.E.CONSTANT R16, desc[UR10][R6.64] ;  /* 0x0000000a06100981 */ /* 0x000f22000c1e9900 */
[----:B-1----:R-:W-:-:S04]  /*0940*/  @P0 IMAD.WIDE R8, R11, 0x4, R8 ;  /* 0x000000040b080825 */ /* 0x002fc800078e0208 */
[----:B------:R-:W-:Y:S01]  /*0950*/  @P0 IMAD.WIDE R10, R15, 0x4, R6 ;  /* 0x000000040f0a0825 */ /* 0x000fe200078e0206 */
[----:B------:R-:W4:Y:S03]  /*0960*/  @P0 LDG.E.CONSTANT R14, desc[UR10][R8.64] ;  /* 0x0000000a080e0981 */ /* 0x000f26000c1e9900 */
[----:B--2---:R-:W-:Y:S01]  /*0970*/  @!P1 IMAD.WIDE R2, R19, 0x4, R2 ;  /* 0x0000000413029825 */ /* 0x004fe200078e0202 */
[----:B------:R-:W2:Y:S04]  /*0980*/  @P0 LDG.E.CONSTANT R21, desc[UR10][R8.64+0x4] ;  /* 0x0000040a08150981 */ /* 0x000ea8000c1e9900 */
[----:B------:R-:W2:Y:S01]  /*0990*/  @P0 LDG.E.CONSTANT R10, desc[UR10][R10.64] ;  /* 0x0000000a0a0a0981 */ /* 0x000ea2000c1e9900 */
[----:B---3--:R-:W-:-:S03]  /*09a0*/  @!P1 IMAD.WIDE R4, R17, 0x4, R4 ;  /* 0x0000000411049825 */ /* 0x008fc600078e0204 */
[----:B------:R-:W3:Y:S04]  /*09b0*/  @!P1 LDG.E.CONSTANT R2, desc[UR10][R2.64] ;  /* 0x0000000a02029981 */ /* 0x000ee8000c1e9900 */
[----:B------:R-:W3:Y:S01]  /*09c0*/  @!P1 LDG.E.CONSTANT R4, desc[UR10][R4.64] ;  /* 0x0000000a04049981 */ /* 0x000ee2000c1e9900 */
[----:B----4-:R-:W-:-:S04]  /*09d0*/  @P0 FFMA R14, R14, R16, R29 ;  /* 0x000000100e0e0223 */ /* 0x010fc8000000001d */
[----:B--2---:R-:W-:-:S04]  /*09e0*/  @P0 FFMA R29, R21, R10, R14 ;  /* 0x0000000a151d0223 */ /* 0x004fc8000000000e */
[----:B---3--:R-:W-:-:S07]  /*09f0*/  @!P1 FFMA R29, R2, R4, R29 ;  /* 0x00000004021d9223 */ /* 0x008fce000000001d */
.L_x_66:
        /* <DEDUP_REMOVED lines=8> */
.L_x_70:
        /* <DEDUP_REMOVED lines=16> */
.L_x_94:


//--------------------- .text.alibi_softmax_backward_f32 --------------------------
	.section	.text.alibi_softmax_backward_f32,"ax",@progbits
	.align	128
        .global         alibi_softmax_backward_f32
        .type           alibi_softmax_backward_f32,@function
        .size           alibi_softmax_backward_f32,(.L_x_95 - alibi_softmax_backward_f32)
        .other          alibi_softmax_backward_f32,@"STO_CUDA_ENTRY STV_DEFAULT"
alibi_softmax_backward_f32:
.text.alibi_softmax_backward_f32:
        /* <DEDUP_REMOVED lines=19> */
[----:B------:R-:W-:Y:S01]  /*0130*/  @!P2 IMAD.IADD R0, R0, 0x1, -R5 ;  /* 0x000000010000a824 */ /* 0x000fe200078e0a05 */
[----:B------:R-:W-:Y:S02]  /*0140*/  @!P2 IADD3 R3, PT, PT, R3, 0x1, RZ ;  /* 0x000000010303a810 */ /* 0x000fe40007ffe0ff */
[----:B------:R-:W-:Y:S02]  /*0150*/  ISETP.NE.AND P2, PT, R7, RZ, PT ;  /* 0x000000ff0700720c */ /* 0x000fe40003f45270 */
[----:B------:R-:W-:Y:S02]  /*0160*/  ISETP.GE.U32.AND P0, PT, R0, R5, PT ;  /* 0x000000050000720c */ /* 0x000fe40003f06070 */
[----:B------:R-:W-:Y:S01]  /*0170*/  LOP3.LUT R0, R4, R7, RZ, 0x3c, !PT ;  /* 0x0000000704007212 */ /* 0x000fe200078e3cff */
[----:B------:R-:W3:Y:S03]  /*0180*/  LDC R5, c[0x0][0x3a0] ;  /* 0x0000e800ff057b82 */ /* 0x000ee60000000800 */
[----:B------:R-:W-:-:S07]  /*0190*/  ISETP.GE.AND P1, PT, R0, RZ, PT ;  /* 0x000000ff0000720c */ /* 0x000fce0003f26270 */
[----:B------:R-:W-:-:S06]  /*01a0*/  @P0 VIADD R3, R3, 0x1 ;  /* 0x0000000103030836 */ /* 0x000fcc0000000000 */
        /* <DEDUP_REMOVED lines=15> */
[----:B------:R-:W-:Y:S01]  /*02a0*/  IADD3 R6, PT, PT, R3, R2, RZ ;  /* 0x0000000203067210 */ /* 0x000fe20007ffe0ff */
[----:B------:R-:W-:Y:S01]  /*02b0*/  BSSY.RECONVERGENT B1, `(.L_x_73) ;  /* 0x000002f000017945 */ /* 0x000fe20003800200 */
[----:B------:R-:W-:Y:S02]  /*02c0*/  ISETP.NE.U32.AND P2, PT, R2, RZ, PT ;  /* 0x000000ff0200720c */ /* 0x000fe40003f45070 */
[C---:B------:R-:W-:Y:S02]  /*02d0*/  ISETP.GE.U32.AND P0, PT, R6.reuse, UR5, PT ;  /* 0x0000000506007c0c */ /* 0x040fe4000bf06070 */
[----:B------:R-:W-:Y:S02]  /*02e0*/  VIMNMX.U32 R7, PT, PT, R6, UR5, !PT ;  /* 0x0000000506077c48 */ /* 0x000fe4000ffe0000 */
[----:B------:R-:W-:-:S04]  /*02f0*/  SEL R8, RZ, 0x1, P0 ;  /* 0x00000001ff087807 */ /* 0x000fc80000000000 */
[----:B------:R-:W-:Y:S01]  /*0300*/  IADD3 R7, PT, PT, R7, -R6, -R8 ;  /* 0x8000000607077210 */ /* 0x000fe20007ffe808 */
[----:B0-----:R-:W0:Y:S02]  /*0310*/  MUFU.RCP R9, R9 ;  /* 0x0000000900097308 */ /* 0x001e240000001000 */
[----:B0-----:R-:W-:-:S06]  /*0320*/  VIADD R4, R9, 0xffffffe ;  /* 0x0ffffffe09047836 */ /* 0x001fcc0000000000 */
[----:B------:R0:W1:Y:S02]  /*0330*/  F2I.FTZ.U32.TRUNC.NTZ R5, R4 ;  /* 0x0000000400057305 */ /* 0x000064000021f000 */
[----:B0-----:R-:W-:Y:S02]  /*0340*/  IMAD.MOV.U32 R4, RZ, RZ, RZ ;  /* 0x000000ffff047224 */ /* 0x001fe400078e00ff */
[----:B-1----:R-:W-:-:S04]  /*0350*/  IMAD.MOV R11, RZ, RZ, -R5 ;  /* 0x000000ffff0b7224 */ /* 0x002fc800078e0a05 */
        /* <DEDUP_REMOVED lines=9> */
[----:B------:R-:W-:Y:S01]  /*03f0*/  @P1 VIADD R5, R5, 0x1 ;  /* 0x0000000105051836 */ /* 0x000fe20000000000 */
[----:B------:R-:W-:-:S04]  /*0400*/  @!P2 LOP3.LUT R5, RZ, R2, RZ, 0x33, !PT ;  /* 0x00000002ff05a212 */ /* 0x000fc800078e33ff */
[----:B------:R-:W-:Y:S01]  /*0410*/  IADD3 R10, PT, PT, R8, R5, RZ ;  /* 0x00000005080a7210 */ /* 0x000fe20007ffe0ff */
[----:B------:R-:W-:-:S03]  /*0420*/  IMAD.MOV.U32 R5, RZ, RZ, R3 ;  /* 0x000000ffff057224 */ /* 0x000fc600078e0003 */
[C---:B------:R-:W-:Y:S02]  /*0430*/  LOP3.LUT R4, R10.reuse, 0x3, RZ, 0xc0, !PT ;  /* 0x000000030a047812 */ /* 0x040fe400078ec0ff */
[----:B------:R-:W-:Y:S02]  /*0440*/  ISETP.GE.U32.AND P1, PT, R10, 0x3, PT ;  /* 0x000000030a00780c */ /* 0x000fe40003f26070 */
[----:B------:R-:W-:Y:S01]  /*0450*/  ISETP.NE.AND P0, PT, R4, 0x3, PT ;  /* 0x000000030400780c */ /* 0x000fe20003f05270 */
[----:B------:R-:W-:-:S12]  /*0460*/  IMAD.MOV.U32 R4, RZ, RZ, RZ ;  /* 0x000000ffff047224 */ /* 0x000fd800078e00ff */
[----:B------:R-:W-:Y:S05]  /*0470*/  @!P0 BRA `(.L_x_74) ;  /* 0x0000000000488947 */ /* 0x000fea0003800000 */
[----:B------:R-:W0:Y:S01]  /*0480*/  LDC.64 R6, c[0x0][0x380] ;  /* 0x0000e000ff067b82 */ /* 0x000e220000000a00 */
[----:B------:R-:W-:Y:S01]  /*0490*/  IADD3 R4, PT, PT, R10, 0x1, RZ ;  /* 0x000000010a047810 */ /* 0x000fe20007ffe0ff */
[--C-:B------:R-:W-:Y:S02]  /*04a0*/  IMAD R15, R0, UR5, R3.reuse ;  /* 0x00000005000f7c24 */ /* 0x100fe4000f8e0203 */
[----:B------:R-:W-:Y:S01]  /*04b0*/  IMAD.MOV.U32 R5, RZ, RZ, R3 ;  /* 0x000000ffff057224 */ /* 0x000fe200078e0003 */
[----:B------:R-:W-:Y:S01]  /*04c0*/  LOP3.LUT R10, R4, 0x3, RZ, 0xc0, !PT ;  /* 0x00000003040a7812 */ /* 0x000fe200078ec0ff */
[----:B------:R-:W-:Y:S02]  /*04d0*/  IMAD.MOV.U32 R4, RZ, RZ, RZ ;  /* 0x000000ffff047224 */ /* 0x000fe400078e00ff */
[----:B------:R-:W1:Y:S01]  /*04e0*/  LDC.64 R8, c[0x0][0x388] ;  /* 0x0000e200ff087b82 */ /* 0x000e620000000a00 */
[----:B------:R-:W-:-:S07]  /*04f0*/  IADD3 R14, PT, PT, -R10, RZ, RZ ;  /* 0x000000ff0a0e7210 */ /* 0x000fce0007ffe1ff */
.L_x_75:
[----:B-1----:R-:W-:-:S04]  /*0500*/  IMAD.WIDE R10, R15, 0x4, R8 ;  /* 0x000000040f0a7825 */ /* 0x002fc800078e0208 */
[----:B0-----:R-:W-:Y:S02]  /*0510*/  IMAD.WIDE R12, R15, 0x4, R6 ;  /* 0x000000040f0c7825 */ /* 0x001fe400078e0206 */
[----:B------:R-:W2:Y:S04]  /*0520*/  LDG.E R10, desc[UR6][R10.64] ;  /* 0x000000060a0a7981 */ /* 0x000ea8000c1e1900 */
[----:B------:R-:W2:Y:S01]  /*0530*/  LDG.E R13, desc[UR6][R12.64] ;  /* 0x000000060c0d7981 */ /* 0x000ea2000c1e1900 */
[----:B------:R-:W-:Y:S01]  /*0540*/  VIADD R14, R14, 0x1 ;  /* 0x000000010e0e7836 */ /* 0x000fe20000000000 */
[C---:B------:R-:W-:Y:S01]  /*0550*/  IADD3 R15, PT, PT, R2.reuse, R15, RZ ;  /* 0x0000000f020f7210 */ /* 0x040fe20007ffe0ff */
[----:B------:R-:W-:-:S03]  /*0560*/  IMAD.IADD R5, R2, 0x1, R5 ;  /* 0x0000000102057824 */ /* 0x000fc600078e0205 */
[----:B------:R-:W-:Y:S01]  /*0570*/  ISETP.NE.AND P0, PT, R14, RZ, PT ;  /* 0x000000ff0e00720c */ /* 0x000fe20003f05270 */
[----:B--2---:R-:W-:-:S12]  /*0580*/  FFMA R4, R13, R10, R4 ;  /* 0x0000000a0d047223 */ /* 0x004fd80000000004 */
[----:B------:R-:W-:Y:S05]  /*0590*/  @P0 BRA `(.L_x_75) ;  /* 0xfffffffc00d80947 */ /* 0x000fea000383ffff */
.L_x_74:
[----:B------:R-:W-:Y:S05]  /*05a0*/  BSYNC.RECONVERGENT B1 ;  /* 0x0000000000017941 */ /* 0x000fea0003800200 */
.L_x_73:
[----:B------:R-:W-:Y:S05]  /*05b0*/  @!P1 BRA `(.L_x_72) ;  /* 0x0000000000849947 */ /* 0x000fea0003800000 */
[----:B------:R-:W-:-:S07]  /*05c0*/  IMAD.SHL.U32 R8, R2, 0x4, RZ ;  /* 0x0000000402087824 */ /* 0x000fce00078e00ff */
.L_x_76:
[----:B------:R-:W0:Y:S01]  /*05d0*/  LDC.64 R18, c[0x0][0x380] ;  /* 0x0000e000ff127b82 */ /* 0x000e220000000a00 */
[----:B------:R-:W-:-:S07]  /*05e0*/  IMAD R7, R0, UR5, R5 ;  /* 0x0000000500077c24 */ /* 0x000fce000f8e0205 */
[----:B------:R-:W1:Y:S01]  /*05f0*/  LDC.64 R20, c[0x0][0x388] ;  /* 0x0000e200ff147b82 */ /* 0x000e620000000a00 */
[----:B0-----:R-:W-:-:S03]  /*0600*/  IMAD.WIDE R18, R7, 0x4, R18 ;  /* 0x0000000407127825 */ /* 0x001fc600078e0212 */
[----:B------:R-:W-:Y:S01]  /*0610*/  IADD3 R22, P0, PT, R8, R18, RZ ;  /* 0x0000001208167210 */ /* 0x000fe20007f1e0ff */
[----:B-1----:R-:W-:-:S04]  /*0620*/  IMAD.WIDE R20, R7, 0x4, R20 ;  /* 0x0000000407147825 */ /* 0x002fc800078e0214 */
[----:B------:R-:W-:Y:S01]  /*0630*/  IMAD.X R23, RZ, RZ, R19, P0 ;  /* 0x000000ffff177224 */ /* 0x000fe200000e0613 */
[C---:B------:R-:W-:Y:S01]  /*0640*/  IADD3 R10, P1, PT, R8.reuse, R20, RZ ;  /* 0x00000014080a7210 */ /* 0x040fe20007f3e0ff */
[----:B------:R-:W2:Y:S01]  /*0650*/  LDG.E R19, desc[UR6][R18.64] ;  /* 0x0000000612137981 */ /* 0x000ea2000c1e1900 */
[C---:B------:R-:W-:Y:S02]  /*0660*/  IADD3 R6, P0, PT, R8.reuse, R22, RZ ;  /* 0x0000001608067210 */ /* 0x040fe40007f1e0ff */
[----:B------:R-:W-:Y:S01]  /*0670*/  IADD3.X R11, PT, PT, RZ, R21, RZ, P1, !PT ;  /* 0x00000015ff0b7210 */ /* 0x000fe20000ffe4ff */
[----:B------:R-:W2:Y:S01]  /*0680*/  LDG.E R20, desc[UR6][R20.64] ;  /* 0x0000000614147981 */ /* 0x000ea2000c1e1900 */
[C---:B------:R-:W-:Y:S01]  /*0690*/  IADD3 R12, P1, PT, R8.reuse, R10, RZ ;  /* 0x0000000a080c7210 */ /* 0x040fe20007f3e0ff */
[----:B------:R-:W-:Y:S01]  /*06a0*/  IMAD.X R7, RZ, RZ, R23, P0 ;  /* 0x000000ffff077224 */ /* 0x000fe200000e0617 */
[C---:B------:R-:W-:Y:S01]  /*06b0*/  IADD3 R16, P0, PT, R8.reuse, R6, RZ ;  /* 0x0000000608107210 */ /* 0x040fe20007f1e0ff */
[----:B------:R-:W3:Y:S02]  /*06c0*/  LDG.E R22, desc[UR6][R22.64] ;  /* 0x0000000616167981 */ /* 0x000ee4000c1e1900 */
[----:B------:R-:W-:Y:S01]  /*06d0*/  IMAD.X R13, RZ, RZ, R11, P1 ;  /* 0x000000ffff0d7224 */ /* 0x000fe200008e060b */
[----:B------:R-:W-:Y:S01]  /*06e0*/  IADD3 R14, P1, PT, R8, R12, RZ ;  /* 0x0000000c080e7210 */ /* 0x000fe20007f3e0ff */
[----:B------:R-:W3:Y:S01]  /*06f0*/  LDG.E R9, desc[UR6][R10.64] ;  /* 0x000000060a097981 */ /* 0x000ee2000c1e1900 */
[----:B------:R-:W-:-:S03]  /*0700*/  IADD3.X R17, PT, PT, RZ, R7, RZ, P0, !PT ;  /* 0x00000007ff117210 */ /* 0x000fc600007fe4ff */
[----:B------:R-:W-:Y:S01]  /*0710*/  IMAD.X R15, RZ, RZ, R13, P1 ;  /* 0x000000ffff0f7224 */ /* 0x000fe200008e060d */
[----:B------:R-:W4:Y:S04]  /*0720*/  LDG.E R6, desc[UR6][R6.64] ;  /* 0x0000000606067981 */ /* 0x000f28000c1e1900 */
[----:B------:R-:W4:Y:S04]  /*0730*/  LDG.E R12, desc[UR6][R12.64] ;  /* 0x000000060c0c7981 */ /* 0x000f28000c1e1900 */
[----:B------:R-:W5:Y:S04]  /*0740*/  LDG.E R16, desc[UR6][R16.64] ;  /* 0x0000000610107981 */ /* 0x000f68000c1e1900 */
[----:B------:R-:W5:Y:S01]  /*0750*/  LDG.E R14, desc[UR6][R14.64] ;  /* 0x000000060e0e7981 */ /* 0x000f62000c1e1900 */
[----:B------:R-:W-:-:S05]  /*0760*/  IMAD.IADD R5, R8, 0x1, R5 ;  /* 0x0000000108057824 */ /* 0x000fca00078e0205 */
[----:B------:R-:W-:Y:S01]  /*0770*/  ISETP.GE.AND P0, PT, R5, UR5, PT ;  /* 0x0000000505007c0c */ /* 0x000fe2000bf06270 */
[----:B--2---:R-:W-:-:S04]  /*0780*/  FFMA R19, R19, R20, R4 ;  /* 0x0000001413137223 */ /* 0x004fc80000000004 */
[----:B---3--:R-:W-:-:S04]  /*0790*/  FFMA R9, R22, R9, R19 ;  /* 0x0000000916097223 */ /* 0x008fc80000000013 */
[----:B----4-:R-:W-:-:S04]  /*07a0*/  FFMA R9, R6, R12, R9 ;  /* 0x0000000c06097223 */ /* 0x010fc80000000009 */
[----:B-----5:R-:W-:Y:S01]  /*07b0*/  FFMA R4, R16, R14, R9 ;  /* 0x0000000e10047223 */ /* 0x020fe20000000009 */
[----:B------:R-:W-:Y:S06]  /*07c0*/  @!P0 BRA `(.L_x_76) ;  /* 0xfffffffc00808947 */ /* 0x000fec000383ffff */
.L_x_72:
[----:B------:R-:W-:Y:S05]  /*07d0*/  BSYNC.RECONVERGENT B0 ;  /* 0x0000000000007941 */ /* 0x000fea0003800200 */
.L_x_71:
        /* <DEDUP_REMOVED lines=8> */
[----:B0-----:R-:W-:-:S07]  /*0860*/  MOV R4, R2 ;  /* 0x0000000200047202 */ /* 0x001fce0000000f00 */
.L_x_78:
[----:B------:R-:W-:-:S04]  /*0870*/  SHF.R.U32.HI R8, RZ, 0x1, R4 ;  /* 0x00000001ff087819 */ /* 0x000fc80000011604 */
[----:B------:R-:W-:-:S13]  /*0880*/  ISETP.GE.U32.AND P0, PT, R3, R8, PT ;  /* 0x000000080300720c */ /* 0x000fda0003f06070 */
[----:B------:R-:W-:Y:S01]  /*0890*/  @!P0 IMAD R5, R8, 0x4, R7 ;  /* 0x0000000408058824 */ /* 0x000fe200078e0207 */
[----:B------:R-:W-:Y:S05]  /*08a0*/  @!P0 LDS R6, [R7] ;  /* 0x0000000007068984 */ /* 0x000fea0000000800 */
[----:B------:R-:W0:Y:S02]  /*08b0*/  @!P0 LDS R5, [R5] ;  /* 0x0000000005058984 */ /* 0x000e240000000800 */
[----:B0-----:R-:W-:-:S05]  /*08c0*/  @!P0 FADD R6, R5, R6 ;  /* 0x0000000605068221 */ /* 0x001fca0000000000 */
[----:B------:R1:W-:Y:S01]  /*08d0*/  @!P0 STS [R7], R6 ;  /* 0x0000000607008388 */ /* 0x0003e20000000800 */
[----:B------:R-:W-:Y:S01]  /*08e0*/  BAR.SYNC.DEFER_BLOCKING 0x0 ;  /* 0x0000000000007b1d */ /* 0x000fe20000010000 */
[----:B------:R-:W-:Y:S01]  /*08f0*/  ISETP.GT.U32.AND P0, PT, R4, 0x3, PT ;  /* 0x000000030400780c */ /* 0x000fe20003f04070 */
[----:B------:R-:W-:-:S12]  /*0900*/  IMAD.MOV.U32 R4, RZ, RZ, R8 ;  /* 0x000000ffff047224 */ /* 0x000fd800078e0008 */
[----:B-1----:R-:W-:Y:S05]  /*0910*/  @P0 BRA `(.L_x_78) ;  /* 0xfffffffc00d40947 */ /* 0x002fea000383ffff */
.L_x_77:
[----:B------:R-:W1:Y:S01]  /*0920*/  S2UR UR5, SR_CgaCtaId ;  /* 0x00000000000579c3 */ /* 0x000e620000008800 */
[----:B------:R-:W-:Y:S01]  /*0930*/  UMOV UR4, 0x400 ;  /* 0x0000040000047882 */ /* 0x000fe20000000000 */
[----:B------:R-:W2:Y:S02]  /*0940*/  LDCU UR8, c[0x0][0x3a4] ;  /* 0x00007480ff0877ac */ /* 0x000ea40008000800 */
[----:B--2---:R-:W-:Y:S01]  /*0950*/  ISETP.GE.AND P0, PT, R3, UR8, PT ;  /* 0x0000000803007c0c */ /* 0x004fe2000bf06270 */
[----:B-1----:R-:W-:-:S09]  /*0960*/  ULEA UR4, UR5, UR4, 0x18 ;  /* 0x0000000405047291 */ /* 0x002fd2000f8ec0ff */
[----:B0-----:R-:W0:Y:S01]  /*0970*/  LDS R4, [UR4] ;  /* 0x00000004ff047984 */ /* 0x001e220008000800 */
[----:B------:R-:W-:Y:S06]  /*0980*/  BAR.SYNC.DEFER_BLOCKING 0x0 ;  /* 0x0000000000007b1d */ /* 0x000fec0000010000 */
[----:B------:R-:W-:Y:S05]  /*0990*/  @P0 EXIT ;  /* 0x000000000000094d */ /* 0x000fea0003800000 */
[----:B------:R-:W1:Y:S01]  /*09a0*/  I2F.U32.RP R10, R2 ;  /* 0x00000002000a7306 */ /* 0x000e620000209000 */
[----:B------:R-:W-:Y:S01]  /*09b0*/  IMAD.IADD R9, R3, 0x1, R2 ;  /* 0x0000000103097824 */ /* 0x000fe200078e0202 */
[----:B------:R-:W-:Y:S01]  /*09c0*/  ISETP.NE.U32.AND P2, PT, R2, RZ, PT ;  /* 0x000000ff0200720c */ /* 0x000fe20003f45070 */
[----:B------:R-:W-:Y:S03]  /*09d0*/  BSSY.RECONVERGENT B0, `(.L_x_79) ;  /* 0x000002e000007945 */ /* 0x000fe60003800200 */
[C---:B------:R-:W-:Y:S02]  /*09e0*/  ISETP.GE.AND P0, PT, R9.reuse, UR8, PT ;  /* 0x0000000809007c0c */ /* 0x040fe4000bf06270 */
[----:B------:R-:W-:Y:S02]  /*09f0*/  VIMNMX R5, PT, PT, R9, UR8, !PT ;  /* 0x0000000809057c48 */ /* 0x000fe4000ffe0100 */
[----:B------:R-:W-:-:S04]  /*0a00*/  SEL R8, RZ, 0x1, P0 ;  /* 0x00000001ff087807 */ /* 0x000fc80000000000 */
[----:B------:R-:W-:Y:S01]  /*0a10*/  IADD3 R5, PT, PT, R5, -R9, -R8 ;  /* 0x8000000905057210 */ /* 0x000fe20007ffe808 */
[----:B-1----:R-:W1:Y:S02]  /*0a20*/  MUFU.RCP R10, R10 ;  /* 0x0000000a000a7308 */ /* 0x002e640000001000 */
[----:B-1----:R-:W-:-:S06]  /*0a30*/  IADD3 R6, PT, PT, R10, 0xffffffe, RZ ;  /* 0x0ffffffe0a067810 */ /* 0x002fcc0007ffe0ff */
[----:B------:R1:W2:Y:S02]  /*0a40*/  F2I.FTZ.U32.TRUNC.NTZ R7, R6 ;  /* 0x0000000600077305 */ /* 0x0002a4000021f000 */
[----:B-1----:R-:W-:Y:S02]  /*0a50*/  HFMA2 R6, -RZ, RZ, 0, 0 ;  /* 0x00000000ff067431 */ /* 0x002fe400000001ff */
[----:B--2---:R-:W-:-:S04]  /*0a60*/  IMAD.MOV R11, RZ, RZ, -R7 ;  /* 0x000000ffff0b7224 */ /* 0x004fc800078e0a07 */
        /* <DEDUP_REMOVED lines=16> */
[----:B------:R-:W1:Y:S01]  /*0b70*/  LDC.64 R6, c[0x0][0x380] ;  /* 0x0000e000ff067b82 */ /* 0x000e620000000a00 */
[----:B------:R-:W-:Y:S01]  /*0b80*/  IADD3 R5, PT, PT, R5, 0x1, RZ ;  /* 0x0000000105057810 */ /* 0x000fe20007ffe0ff */
[----:B------:R-:W-:-:S03]  /*0b90*/  IMAD R19, R0, UR8, R3 ;  /* 0x0000000800137c24 */ /* 0x000fc6000f8e0203 */
[----:B------:R-:W-:-:S03]  /*0ba0*/  LOP3.LUT R5, R5, 0x3, RZ, 0xc0, !PT ;  /* 0x0000000305057812 */ /* 0x000fc600078ec0ff */
[----:B------:R-:W2:Y:S02]  /*0bb0*/  LDC.64 R8, c[0x0][0x388] ;  /* 0x0000e200ff087b82 */ /* 0x000ea40000000a00 */
[----:B------:R-:W-:Y:S02]  /*0bc0*/  IMAD R3, R5, R2, R3 ;  /* 0x0000000205037224 */ /* 0x000fe400078e0203 */
[----:B------:R-:W-:-:S04]  /*0bd0*/  IMAD.MOV R5, RZ, RZ, -R5 ;  /* 0x000000ffff057224 */ /* 0x000fc800078e0a05 */
[----:B------:R-:W3:Y:S03]  /*0be0*/  LDC.64 R10, c[0x0][0x390] ;  /* 0x0000e400ff0a7b82 */ /* 0x000ee60000000a00 */
.L_x_81:
[----:B-1----:R-:W-:-:S04]  /*0bf0*/  IMAD.WIDE R16, R19, 0x4, R6 ;  /* 0x0000000413107825 */ /* 0x002fc800078e0206 */
[C---:B--2---:R-:W-:Y:S02]  /*0c00*/  IMAD.WIDE R14, R19.reuse, 0x4, R8 ;  /* 0x00000004130e7825 */ /* 0x044fe400078e0208 */
[----:B------:R-:W0:Y:S04]  /*0c10*/  LDG.E R17, desc[UR6][R16.64] ;  /* 0x0000000610117981 */ /* 0x000e28000c1e1900 */
[----:B------:R-:W2:Y:S01]  /*0c20*/  LDG.E R14, desc[UR6][R14.64] ;  /* 0x000000060e0e7981 */ /* 0x000ea2000c1e1900 */
[----:B---34-:R-:W-:Y:S01]  /*0c30*/  IMAD.WIDE R12, R19, 0x4, R10 ;  /* 0x00000004130c7825 */ /* 0x018fe200078e020a */
[----:B------:R-:W-:-:S03]  /*0c40*/  IADD3 R5, PT, PT, R5, 0x1, RZ ;  /* 0x0000000105057810 */ /* 0x000fc60007ffe0ff */
[----:B------:R-:W-:Y:S01]  /*0c50*/  IMAD.IADD R19, R2, 0x1, R19 ;  /* 0x0000000102137824 */ /* 0x000fe200078e0213 */
[----:B------:R-:W-:Y:S01]  /*0c60*/  ISETP.NE.AND P0, PT, R5, RZ, PT ;  /* 0x000000ff0500720c */ /* 0x000fe20003f05270 */
[----:B0-----:R-:W-:-:S04]  /*0c70*/  FADD R21, -R4, R17 ;  /* 0x0000001104157221 */ /* 0x001fc80000000100 */
[----:B--2---:R-:W-:-:S05]  /*0c80*/  FMUL R21, R14, R21 ;  /* 0x000000150e157220 */ /* 0x004fca0000400000 */
[----:B------:R4:W-:Y:S03]  /*0c90*/  STG.E desc[UR6][R12.64], R21 ;  /* 0x000000150c007986 */ /* 0x0009e6000c101906 */
[----:B------:R-:W-:Y:S05]  /*0ca0*/  @P0 BRA `(.L_x_81) ;  /* 0xfffffffc00d00947 */ /* 0x000fea000383ffff */
.L_x_80:
[----:B------:R-:W-:Y:S05]  /*0cb0*/  BSYNC.RECONVERGENT B0 ;  /* 0x0000000000007941 */ /* 0x000fea0003800200 */
.L_x_79:
[----:B------:R-:W-:Y:S05]  /*0cc0*/  @!P1 EXIT ;  /* 0x000000000000994d */ /* 0x000fea0003800000 */
[----:B------:R-:W1:Y:S01]  /*0cd0*/  LDC.64 R6, c[0x0][0x380] ;  /* 0x0000e000ff067b82 */ /* 0x000e620000000a00 */
[----:B------:R-:W-:-:S07]  /*0ce0*/  SHF.L.U32 R2, R2, 0x2, RZ ;  /* 0x0000000202027819 */ /* 0x000fce00000006ff */
[----:B------:R-:W2:Y:S08]  /*0cf0*/  LDC.64 R8, c[0x0][0x388] ;  /* 0x0000e200ff087b82 */ /* 0x000eb00000000a00 */
[----:B------:R-:W3:Y:S02]  /*0d00*/  LDC.64 R10, c[0x0][0x390] ;  /* 0x0000e400ff0a7b82 */ /* 0x000ee40000000a00 */
.L_x_82:
[----:B----4-:R-:W-:-:S04]  /*0d10*/  IMAD R21, R0, UR8, R3 ;  /* 0x0000000800157c24 */ /* 0x010fc8000f8e0203 */
[----:B01----:R-:W-:-:S04]  /*0d20*/  IMAD.WIDE R18, R21, 0x4, R6 ;  /* 0x0000000415127825 */ /* 0x003fc800078e0206 */
[----:B--2---:R-:W-:Y:S01]  /*0d30*/  IMAD.WIDE R14, R21, 0x4, R8 ;  /* 0x00000004150e7825 */ /* 0x004fe200078e0208 */
[----:B------:R-:W0:Y:S04]  /*0d40*/  LDG.E R5, desc[UR6][R18.64] ;  /* 0x0000000612057981 */ /* 0x000e28000c1e1900 */
[----:B------:R-:W2:Y:S01]  /*0d50*/  LDG.E R17, desc[UR6][R14.64] ;  /* 0x000000060e117981 */ /* 0x000ea2000c1e1900 */
[----:B------:R-:W-:-:S05]  /*0d60*/  IADD3 R12, P0, PT, R2, R18, RZ ;  /* 0x00000012020c7210 */ /* 0x000fca0007f1e0ff */
[----:B------:R-:W-:Y:S01]  /*0d70*/  IMAD.X R13, RZ, RZ, R19, P0 ;  /* 0x000000ffff0d7224 */ /* 0x000fe200000e0613 */
[----:B------:R-:W-:Y:S01]  /*0d80*/  IADD3 R16, P0, PT, R2, R14, RZ ;  /* 0x0000000e02107210 */ /* 0x000fe20007f1e0ff */
[----:B0-----:R-:W-:-:S04]  /*0d90*/  FADD R20, -R4, R5 ;  /* 0x0000000504147221 */ /* 0x001fc80000000100 */
[----:B--2---:R-:W-:Y:S01]  /*0da0*/  FMUL R5, R17, R20 ;  /* 0x0000001411057220 */ /* 0x004fe20000400000 */
[----:B---3--:R-:W-:Y:S01]  /*0db0*/  IMAD.WIDE R20, R21, 0x4, R10 ;  /* 0x0000000415147825 */ /* 0x008fe200078e020a */
[----:B------:R-:W-:-:S04]  /*0dc0*/  IADD3.X R17, PT, PT, RZ, R15, RZ, P0, !PT ;  /* 0x0000000fff117210 */ /* 0x000fc800007fe4ff */
[----:B------:R0:W-:Y:S04]  /*0dd0*/  STG.E desc[UR6][R20.64], R5 ;  /* 0x0000000514007986 */ /* 0x0001e8000c101906 */
[----:B------:R-:W2:Y:S04]  /*0de0*/  LDG.E R23, desc[UR6][R12.64] ;  /* 0x000000060c177981 */ /* 0x000ea8000c1e1900 */
[----:B------:R-:W3:Y:S01]  /*0df0*/  LDG.E R24, desc[UR6][R16.64] ;  /* 0x0000000610187981 */ /* 0x000ee2000c1e1900 */
[C---:B------:R-:W-:Y:S02]  /*0e00*/  IADD3 R18, P0, PT, R2.reuse, R20, RZ ;  /* 0x0000001402127210 */ /* 0x040fe40007f1e0ff */
[----:B------:R-:W-:-:S03]  /*0e10*/  IADD3 R14, P1, PT, R2, R12, RZ ;  /* 0x0000000c020e7210 */ /* 0x000fc60007f3e0ff */
[----:B------:R-:W-:Y:S01]  /*0e20*/  IMAD.X R19, RZ, RZ, R21, P0 ;  /* 0x000000ffff137224 */ /* 0x000fe200000e0615 */
[----:B------:R-:W-:Y:S02]  /*0e30*/  IADD3 R22, P0, PT, R2, R16, RZ ;  /* 0x0000001002167210 */ /* 0x000fe40007f1e0ff */
[----:B------:R-:W-:Y:S01]  /*0e40*/  IADD3.X R15, PT, PT, RZ, R13, RZ, P1, !PT ;  /* 0x0000000dff0f7210 */ /* 0x000fe20000ffe4ff */
[----:B--2---:R-:W-:-:S04]  /*0e50*/  FADD R23, -R4, R23 ;  /* 0x0000001704177221 */ /* 0x004fc80000000100 */
[----:B---3--:R-:W-:Y:S01]  /*0e60*/  FMUL R25, R24, R23 ;  /* 0x0000001718197220 */ /* 0x008fe20000400000 */
[----:B------:R-:W-:-:S04]  /*0e70*/  IMAD.X R23, RZ, RZ, R17, P0 ;  /* 0x000000ffff177224 */ /* 0x000fc800000e0611 */
[----:B------:R1:W-:Y:S04]  /*0e80*/  STG.E desc[UR6][R18.64], R25 ;  /* 0x0000001912007986 */ /* 0x0003e8000c101906 */
[----:B0-----:R-:W2:Y:S04]  /*0e90*/  LDG.E R5, desc[UR6][R14.64] ;  /* 0x000000060e057981 */ /* 0x001ea8000c1e1900 */
[----:B------:R-:W3:Y:S01]  /*0ea0*/  LDG.E R21, desc[UR6][R22.64] ;  /* 0x0000000616157981 */ /* 0x000ee2000c1e1900 */
[C---:B------:R-:W-:Y:S02]  /*0eb0*/  IADD3 R16, P1, PT, R2.reuse, R14, RZ ;  /* 0x0000000e02107210 */ /* 0x040fe40007f3e0ff */
[----:B------:R-:W-:-:S03]  /*0ec0*/  IADD3 R12, P0, PT, R2, R18, RZ ;  /* 0x00000012020c7210 */ /* 0x000fc60007f1e0ff */
[----:B------:R-:W-:Y:S01]  /*0ed0*/  IMAD.X R17, RZ, RZ, R15, P1 ;  /* 0x000000ffff117224 */ /* 0x000fe200008e060f */
[----:B------:R-:W-:Y:S02]  /*0ee0*/  IADD3.X R13, PT, PT, RZ, R19, RZ, P0, !PT ;  /* 0x00000013ff0d7210 */ /* 0x000fe400007fe4ff */
[----:B------:R-:W-:Y:S01]  /*0ef0*/  IADD3 R20, P0, PT, R2, R22, RZ ;  /* 0x0000001602147210 */ /* 0x000fe20007f1e0ff */
[----:B--2---:R-:W-:-:S04]  /*0f00*/  FADD R24, -R4, R5 ;  /* 0x0000000504187221 */ /* 0x004fc80000000100 */
[----:B---3--:R-:W-:Y:S01]  /*0f10*/  FMUL R5, R21, R24 ;  /* 0x0000001815057220 */ /* 0x008fe20000400000 */
[----:B------:R-:W-:-:S04]  /*0f20*/  IADD3.X R21, PT, PT, RZ, R23, RZ, P0, !PT ;  /* 0x00000017ff157210 */ /* 0x000fc800007fe4ff */
[----:B------:R0:W-:Y:S04]  /*0f30*/  STG.E desc[UR6][R12.64], R5 ;  /* 0x000000050c007986 */ /* 0x0001e8000c101906 */
[----:B------:R-:W1:Y:S04]  /*0f40*/  LDG.E R17, desc[UR6][R16.64] ;  /* 0x0000000610117981 */ /* 0x000e68000c1e1900 */
[----:B------:R-:W2:Y:S01]  /*0f50*/  LDG.E R20, desc[UR6][R20.64] ;  /* 0x0000000614147981 */ /* 0x000ea2000c1e1900 */
[C---:B------:R-:W-:Y:S02]  /*0f60*/  IADD3 R14, P0, PT, R2.reuse, R12, RZ ;  /* 0x0000000c020e7210 */ /* 0x040fe40007f1e0ff */
[----:B------:R-:W-:-:S03]  /*0f70*/  IADD3 R3, PT, PT, R2, R3, RZ ;  /* 0x0000000302037210 */ /* 0x000fc60007ffe0ff */
[----:B------:R-:W-:Y:S01]  /*0f80*/  IMAD.X R15, RZ, RZ, R13, P0 ;  /* 0x000000ffff0f7224 */ /* 0x000fe200000e060d */
[----:B------:R-:W-:Y:S01]  /*0f90*/  ISETP.GE.AND P0, PT, R3, UR8, PT ;  /* 0x0000000803007c0c */ /* 0x000fe2000bf06270 */
[----:B-1----:R-:W-:-:S04]  /*0fa0*/  FADD R19, -R4, R17 ;  /* 0x0000001104137221 */ /* 0x002fc80000000100 */
[----:B--2---:R-:W-:-:S05]  /*0fb0*/  FMUL R19, R20, R19 ;  /* 0x0000001314137220 */ /* 0x004fca0000400000 */
[----:B------:R0:W-:Y:S03]  /*0fc0*/  STG.E desc[UR6][R14.64], R19 ;  /* 0x000000130e007986 */ /* 0x0001e6000c101906 */
[----:B------:R-:W-:Y:S05]  /*0fd0*/  @!P0 BRA `(.L_x_82) ;  /* 0xfffffffc004c8947 */ /* 0x000fea000383ffff */
[----:B------:R-:W-:Y:S05]  /*0fe0*/  EXIT ;  /* 0x000000000000794d */ /* 0x000fea0003800000 */
.L_x_83:
        /* <DEDUP_REMOVED lines=9> */
.L_x_95:


//--------------------- .nv.shared.alibi_backward_grad_v_bf16 --------------------------
	.section	.nv.shared.alibi_backward_grad_v_bf16,"aw",@nobits
	.sectionflags	@""
	.align	16
	.zero		1024


//--------------------- .nv.shared.reserved.0     --------------------------
	.section	.nv.shared.reserved.0,"aw",@nobits
	.weak		__nv_reservedSMEM_offset_0_alias
	.size		__nv_reservedSMEM_offset_0_alias, 0, 64
	.other		__nv_reservedSMEM_offset_0_alias,@"STO_CUDA_RESERVED_SHARED STV_DEFAULT"
__nv_reservedSMEM_offset_0_alias:
	.zero		0
	.zero		64


//--------------------- .nv.shared.alibi_backward_grad_k_bf16 --------------------------
	.section	.nv.shared.alibi_backward_grad_k_bf16,"aw",@nobits
	.sectionflags	@""
	.align	16
	.zero		1024


//--------------------- .nv.shared.alibi_backward_grad_q_bf16 --------------------------
	.section	.nv.shared.alibi_backward_grad_q_bf16,"aw",@nobits
	.sectionflags	@""
	.align	16
	.zero		1024


//--------------------- .nv.shared.alibi_softmax_backward_bf16 --------------------------
	.section	.nv.shared.alibi_softmax_backward_bf16,"aw",@nobits
	.sectionflags	@""
	.align	16
	.zero		1024


//--------------------- .nv.shared.alibi_backward_grad_v_f16 --------------------------
	.section	.nv.shared.alibi_backward_grad_v_f16,"aw",@nobits
	.sectionflags	@""
	.align	16
	.zero		1024


//--------------------- .nv.shared.alibi_backward_grad_k_f16 --------------------------
	.section	.nv.shared.alibi_backward_grad_k_f16,"aw",@nobits
	.sectionflags	@""
	.align	16
	.zero		1024


//--------------------- .nv.shared.alibi_backward_grad_q_f16 --------------------------
	.section	.nv.shared.alibi_backward_grad_q_f16,"aw",@nobits
	.sectionflags	@""
	.align	16
	.zero		1024


//--------------------- .nv.shared.alibi_softmax_backward_f16 --------------------------
	.section	.nv.shared.alibi_softmax_backward_f16,"aw",@nobits
	.sectionflags	@""
	.align	16
	.zero		1024


//--------------------- .nv.shared.alibi_backward_grad_v_f32 --------------------------
	.section	.nv.shared.alibi_backward_grad_v_f32,"aw",@nobits
	.sectionflags	@""
	.align	16
	.zero		1024


//--------------------- .nv.shared.alibi_backward_grad_k_f32 --------------------------
	.section	.nv.shared.alibi_backward_grad_k_f32,"aw",@nobits
	.sectionflags	@""
	.align	16
	.zero		1024


//--------------------- .nv.shared.alibi_backward_grad_q_f32 --------------------------
	.section	.nv.shared.alibi_backward_grad_q_f32,"aw",@nobits
	.sectionflags	@""
	.align	16
	.zero		1024


//--------------------- .nv.shared.alibi_softmax_backward_f32 --------------------------
	.section	.nv.shared.alibi_softmax_backward_f32,"aw",@nobits
	.sectionflags	@""
	.align	16
	.zero		1024


//--------------------- .nv.constant0.alibi_backward_grad_v_bf16 --------------------------
	.section	.nv.constant0.alibi_backward_grad_v_bf16,"a",@progbits
	.sectionflags	@""
	.align	4
.nv.constant0.alibi_backward_grad_v_bf16:
	.zero		940


//--------------------- .nv.constant0.alibi_backward_grad_k_bf16 --------------------------
	.section	.nv.constant0.alibi_backward_grad_k_bf16,"a",@progbits
	.sectionflags	@""
	.align	4
.nv.constant0.alibi_backward_grad_k_bf16:
	.zero		944


//--------------------- .nv.constant0.alibi_backward_grad_q_bf16 --------------------------
	.section	.nv.constant0.alibi_backward_grad_q_bf16,"a",@progbits
	.sectionflags	@""
	.align	4
.nv.constant0.alibi_backward_grad_q_bf16:
	.zero		944


//--------------------- .nv.constant0.alibi_softmax_backward_bf16 --------------------------
	.section	.nv.constant0.alibi_softmax_backward_bf16,"a",@progbits
	.sectionflags	@""
	.align	4
.nv.constant0.alibi_softmax_backward_bf16:
	.zero		936


//--------------------- .nv.constant0.alibi_backward_grad_v_f16 --------------------------
	.section	.nv.constant0.alibi_backward_grad_v_f16,"a",@progbits
	.sectionflags	@""
	.align	4
.nv.constant0.alibi_backward_grad_v_f16:
	.zero		940


//--------------------- .nv.constant0.alibi_backward_grad_k_f16 --------------------------
	.section	.nv.constant0.alibi_backward_grad_k_f16,"a",@progbits
	.sectionflags	@""
	.align	4
.nv.constant0.alibi_backward_grad_k_f16:
	.zero		944


//--------------------- .nv.constant0.alibi_backward_grad_q_f16 --------------------------
	.section	.nv.constant0.alibi_backward_grad_q_f16,"a",@progbits
	.sectionflags	@""
	.align	4
.nv.constant0.alibi_backward_grad_q_f16:
	.zero		944


//--------------------- .nv.constant0.alibi_softmax_backward_f16 --------------------------
	.section	.nv.constant0.alibi_softmax_backward_f16,"a",@progbits
	.sectionflags	@""
	.align	4
.nv.constant0.alibi_softmax_backward_f16:
	.zero		936


//--------------------- .nv.constant0.alibi_backward_grad_v_f32 --------------------------
	.section	.nv.constant0.alibi_backward_grad_v_f32,"a",@progbits
	.sectionflags	@""
	.align	4
.nv.constant0.alibi_backward_grad_v_f32:
	.zero		940


//--------------------- .nv.constant0.alibi_backward_grad_k_f32 --------------------------
	.section	.nv.constant0.alibi_backward_grad_k_f32,"a",@progbits
	.sectionflags	@""
	.align	4
.nv.constant0.alibi_backward_grad_k_f32:
	.zero		944


//--------------------- .nv.constant0.alibi_backward_grad_q_f32 --------------------------
	.section	.nv.constant0.alibi_backward_grad_q_f32,"a",@progbits
	.sectionflags	@""
	.align	4
.nv.constant0.alibi_backward_grad_q_f32:
	.zero		944


//--------------------- .nv.constant0.alibi_softmax_backward_f32 --------------------------
	.section	.nv.constant0.alibi_softmax_backward_f32,"a",@progbits
	.sectionflags	@""
	.align	4
.nv.constant0.alibi_softmax_backward_f32:
	.zero		936


//--------------------- SYMBOLS --------------------------

	.type		.nv.reservedSmem.offset0,@object
	.size		.nv.reservedSmem.offset0,0x4
	.type		.nv.reservedSmem.cap,@object
	.size		.nv.reservedSmem.cap,0x4
